	.target	sm_100

	.elftype	@"ET_EXEC"


//--------------------- .note.nv.tkinfo           --------------------------
	.section	.note.nv.tkinfo,"",@"SHT_NOTE"
	.sectionflags	@"SHF_NOTE_NV_TKINFO"
	.tkinfo
        /*0018*/ 	.word	0x00000081
        /*0030*/ 	.string	""
        /*0030*/ 	.string	"ptxas"
        /*0030*/ 	.string	"Cuda compilation tools, release 12.9, V12.9.86"
        /*0030*/ 	.string	"Build cuda_12.9.r12.9/compiler.36037853_0"
        /*0030*/ 	.string	"-regUsageLevel 10 -arch sm_100f -m 64 "



//--------------------- .note.nv.cuver            --------------------------
	.section	.note.nv.cuver,"",@"SHT_NOTE"
	.sectionflags	@"SHF_NOTE_NV_CUVER"
        /*0018*/ 	.short	0x0001
        /*001a*/ 	.short	0x0064
        /*001c*/ 	.short	0x0001
        /*001e*/ 	.short	0x0000
        /*0020*/ 	.short	0x0001
        /*0022*/ 	.short	0x0000


//--------------------- .nv.info                  --------------------------
	.section	.nv.info,"",@"SHT_CUDA_INFO"
	.align	4


	//----- nvinfo : EIATTR_REGCOUNT
	.align		4
        /*0000*/ 	.byte	0x04, 0x2f
        /*0002*/ 	.short	(.L_15 - .L_14)
	.align		4
.L_14:
        /*0004*/ 	.word	index@(_ZN9deep_gemm24sm100_fp8_gemm_1d1d_implILN4cute4UMMA5MajorE0ELS3_0ELj0ELj7168ELj2048ELj128ELj64ELj128ELj64ELj128ELj128ELj128ELj7ELj128ELj128ELj1ELb0ELj112ELNS_8GemmTypeE1ELb0EN7cutlass10bfloat16_tENS_16EpilogueIdentityEEEvPijjj14CUtensorMap_stS9_S9_S9_S9_)
        /*0008*/ 	.word	0x00000037


	//----- nvinfo : EIATTR_FRAME_SIZE
	.align		4
.L_15:
        /*000c*/ 	.byte	0x04, 0x11
        /*000e*/ 	.short	(.L_17 - .L_16)
	.align		4
.L_16:
        /*0010*/ 	.word	index@($__internal_3_$__cuda_sm20_div_u16)
        /*0014*/ 	.word	0x00000000


	//----- nvinfo : EIATTR_FRAME_SIZE
	.align		4
.L_17:
        /*0018*/ 	.byte	0x04, 0x11
        /*001a*/ 	.short	(.L_19 - .L_18)
	.align		4
.L_18:
        /*001c*/ 	.word	index@($__internal_2_$__cuda_sm10x_tcgen05_guardrail_trap_unallocated_columns_being_dealloced)
        /*0020*/ 	.word	0x00000000


	//----- nvinfo : EIATTR_FRAME_SIZE
	.align		4
.L_19:
        /*0024*/ 	.byte	0x04, 0x11
        /*0026*/ 	.short	(.L_21 - .L_20)
	.align		4
.L_20:
        /*0028*/ 	.word	index@($__internal_1_$__cuda_sm10x_tcgen05_guardrail_trap_phase_invalid_during_alloc)
        /*002c*/ 	.word	0x00000000


	//----- nvinfo : EIATTR_FRAME_SIZE
	.align		4
.L_21:
        /*0030*/ 	.byte	0x04, 0x11
        /*0032*/ 	.short	(.L_23 - .L_22)
	.align		4
.L_22:
        /*0034*/ 	.word	index@($__internal_0_$__cuda_sm10x_tcgen05_guardrail_trap_col_being_dealloced_not_returned_by_alloc)
        /*0038*/ 	.word	0x00000000


	//----- nvinfo : EIATTR_FRAME_SIZE
	.align		4
.L_23:
        /*003c*/ 	.byte	0x04, 0x11
        /*003e*/ 	.short	(.L_25 - .L_24)
	.align		4
.L_24:
        /*0040*/ 	.word	index@(_ZN9deep_gemm24sm100_fp8_gemm_1d1d_implILN4cute4UMMA5MajorE0ELS3_0ELj0ELj7168ELj2048ELj128ELj64ELj128ELj64ELj128ELj128ELj128ELj7ELj128ELj128ELj1ELb0ELj112ELNS_8GemmTypeE1ELb0EN7cutlass10bfloat16_tENS_16EpilogueIdentityEEEvPijjj14CUtensorMap_stS9_S9_S9_S9_)
        /*0044*/ 	.word	0x00000000


	//----- nvinfo : EIATTR_MIN_STACK_SIZE
	.align		4
.L_25:
        /*0048*/ 	.byte	0x04, 0x12
        /*004a*/ 	.short	(.L_27 - .L_26)
	.align		4
.L_26:
        /*004c*/ 	.word	index@(_ZN9deep_gemm24sm100_fp8_gemm_1d1d_implILN4cute4UMMA5MajorE0ELS3_0ELj0ELj7168ELj2048ELj128ELj64ELj128ELj64ELj128ELj128ELj128ELj7ELj128ELj128ELj1ELb0ELj112ELNS_8GemmTypeE1ELb0EN7cutlass10bfloat16_tENS_16EpilogueIdentityEEEvPijjj14CUtensorMap_stS9_S9_S9_S9_)
        /*0050*/ 	.word	0x00000000
.L_27:


//--------------------- .nv.info._ZN9deep_gemm24sm100_fp8_gemm_1d1d_implILN4cute4UMMA5MajorE0ELS3_0ELj0ELj7168ELj2048ELj128ELj64ELj128ELj64ELj128ELj128ELj128ELj7ELj128ELj128ELj1ELb0ELj112ELNS_8GemmTypeE1ELb0EN7cutlass10bfloat16_tENS_16EpilogueIdentityEEEvPijjj14CUtensorMap_stS9_S9_S9_S9_ --------------------------
	.section	.nv.info._ZN9deep_gemm24sm100_fp8_gemm_1d1d_implILN4cute4UMMA5MajorE0ELS3_0ELj0ELj7168ELj2048ELj128ELj64ELj128ELj64ELj128ELj128ELj128ELj7ELj128ELj128ELj1ELb0ELj112ELNS_8GemmTypeE1ELb0EN7cutlass10bfloat16_tENS_16EpilogueIdentityEEEvPijjj14CUtensorMap_stS9_S9_S9_S9_,"",@"SHT_CUDA_INFO"
	.sectionflags	@""
	.align	4


	//----- nvinfo : EIATTR_CUDA_API_VERSION
	.align		4
        /*0000*/ 	.byte	0x04, 0x37
        /*0002*/ 	.short	(.L_29 - .L_28)
.L_28:
        /*0004*/ 	.word	0x00000081


	//----- nvinfo : EIATTR_KPARAM_INFO
	.align		4
.L_29:
        /*0008*/ 	.byte	0x04, 0x17
        /*000a*/ 	.short	(.L_31 - .L_30)
.L_30:
        /*000c*/ 	.word	0x00000000
        /*0010*/ 	.short	0x0008
        /*0012*/ 	.short	0x0240
        /*0014*/ 	.byte	0x00, 0xf0, 0x01, 0x02


	//----- nvinfo : EIATTR_KPARAM_INFO
	.align		4
.L_31:
        /*0018*/ 	.byte	0x04, 0x17
        /*001a*/ 	.short	(.L_33 - .L_32)
.L_32:
        /*001c*/ 	.word	0x00000000
        /*0020*/ 	.short	0x0007
        /*0022*/ 	.short	0x01c0
        /*0024*/ 	.byte	0x00, 0xf0, 0x01, 0x02


	//----- nvinfo : EIATTR_KPARAM_INFO
	.align		4
.L_33:
        /*0028*/ 	.byte	0x04, 0x17
        /*002a*/ 	.short	(.L_35 - .L_34)
.L_34:
        /*002c*/ 	.word	0x00000000
        /*0030*/ 	.short	0x0006
        /*0032*/ 	.short	0x0140
        /*0034*/ 	.byte	0x00, 0xf0, 0x01, 0x02


	//----- nvinfo : EIATTR_KPARAM_INFO
	.align		4
.L_35:
        /*0038*/ 	.byte	0x04, 0x17
        /*003a*/ 	.short	(.L_37 - .L_36)
.L_36:
        /*003c*/ 	.word	0x00000000
        /*0040*/ 	.short	0x0005
        /*0042*/ 	.short	0x00c0
        /*0044*/ 	.byte	0x00, 0xf0, 0x01, 0x02


	//----- nvinfo : EIATTR_KPARAM_INFO
	.align		4
.L_37:
        /*0048*/ 	.byte	0x04, 0x17
        /*004a*/ 	.short	(.L_39 - .L_38)
.L_38:
        /*004c*/ 	.word	0x00000000
        /*0050*/ 	.short	0x0004
        /*0052*/ 	.short	0x0040
        /*0054*/ 	.byte	0x00, 0xf0, 0x01, 0x02


	//----- nvinfo : EIATTR_KPARAM_INFO
	.align		4
.L_39:
        /*0058*/ 	.byte	0x04, 0x17
        /*005a*/ 	.short	(.L_41 - .L_40)
.L_40:
        /*005c*/ 	.word	0x00000000
        /*0060*/ 	.short	0x0003
        /*0062*/ 	.short	0x0010
        /*0064*/ 	.byte	0x00, 0xf0, 0x11, 0x00


	//----- nvinfo : EIATTR_KPARAM_INFO
	.align		4
.L_41:
        /*0068*/ 	.byte	0x04, 0x17
        /*006a*/ 	.short	(.L_43 - .L_42)
.L_42:
        /*006c*/ 	.word	0x00000000
        /*0070*/ 	.short	0x0002
        /*0072*/ 	.short	0x000c
        /*0074*/ 	.byte	0x00, 0xf0, 0x11, 0x00


	//----- nvinfo : EIATTR_KPARAM_INFO
	.align		4
.L_43:
        /*0078*/ 	.byte	0x04, 0x17
        /*007a*/ 	.short	(.L_45 - .L_44)
.L_44:
        /*007c*/ 	.word	0x00000000
        /*0080*/ 	.short	0x0001
        /*0082*/ 	.short	0x0008
        /*0084*/ 	.byte	0x00, 0xf0, 0x11, 0x00


	//----- nvinfo : EIATTR_KPARAM_INFO
	.align		4
.L_45:
        /*0088*/ 	.byte	0x04, 0x17
        /*008a*/ 	.short	(.L_47 - .L_46)
.L_46:
        /*008c*/ 	.word	0x00000000
        /*0090*/ 	.short	0x0000
        /*0092*/ 	.short	0x0000
        /*0094*/ 	.byte	0x00, 0xf5, 0x21, 0x00


	//----- nvinfo : EIATTR_AT_ENTRY_FRAGMENTS
	.align		4
.L_47:
        /*0098*/ 	.byte	0x04, 0x4f
        /*009a*/ 	.short	(.L_49 - .L_48)


	//   ....[0]....
.L_48:
        /*009c*/ 	.word	0x00000004


	//----- nvinfo : EIATTR_RESERVED_SMEM_USED
	.align		4
.L_49:
        /*00a0*/ 	.byte	0x01, 0x41
	.zero		2


	//----- nvinfo : EIATTR_SPARSE_MMA_MASK
	.align		4
        /*00a4*/ 	.byte	0x03, 0x50
        /*00a6*/ 	.short	0x0000


	//----- nvinfo : EIATTR_TCGEN05_1CTA_USED
	.align		4
        /*00a8*/ 	.byte	0x01, 0x51
	.zero		2


	//----- nvinfo : EIATTR_MAXREG_COUNT
	.align		4
        /*00ac*/ 	.byte	0x03, 0x1b
        /*00ae*/ 	.short	0x00ff


	//----- nvinfo : EIATTR_NUM_BARRIERS
	.align		4
        /*00b0*/ 	.byte	0x02, 0x4c
        /*00b2*/ 	.byte	0x09
	.zero		1


	//----- nvinfo : EIATTR_INT_WARP_WIDE_INSTR_OFFSETS
	.align		4
        /*00b4*/ 	.byte	0x04, 0x31
        /*00b6*/ 	.short	(.L_51 - .L_50)


	//   ....[0]....
.L_50:
        /*00b8*/ 	.word	0x00004d40


	//   ....[1]....
        /*00bc*/ 	.word	0x00004d60


	//----- nvinfo : EIATTR_COOP_GROUP_MASK_REGIDS
	.align		4
.L_51:
        /*00c0*/ 	.byte	0x04, 0x29
        /*00c2*/ 	.short	(.L_53 - .L_52)


	//   ....[0]....
.L_52:
        /*00c4*/ 	.word	0xffffffff


	//   ....[1]....
        /*00c8*/ 	.word	0xffffffff


	//   ....[2]....
        /*00cc*/ 	.word	0xffffffff


	//   ....[3]....
        /*00d0*/ 	.word	0xffffffff


	//   ....[4]....
        /*00d4*/ 	.word	0xffffffff


	//   ....[5]....
        /*00d8*/ 	.word	0xffffffff


	//   ....[6]....
        /*00dc*/ 	.word	0xffffffff


	//   ....[7]....
        /*00e0*/ 	.word	0xffffffff


	//   ....[8]....
        /*00e4*/ 	.word	0xffffffff


	//   ....[9]....
        /*00e8*/ 	.word	0xffffffff


	//   ....[10]....
        /*00ec*/ 	.word	0xffffffff


	//   ....[11]....
        /*00f0*/ 	.word	0xffffffff


	//   ....[12]....
        /*00f4*/ 	.word	0xffffffff


	//----- nvinfo : EIATTR_COOP_GROUP_INSTR_OFFSETS
	.align		4
.L_53:
        /*00f8*/ 	.byte	0x04, 0x28
        /*00fa*/ 	.short	(.L_55 - .L_54)


	//   ....[0]....
.L_54:
        /*00fc*/ 	.word	0x00000030


	//   ....[1]....
        /*0100*/ 	.word	0x00000500


	//   ....[2]....
        /*0104*/ 	.word	0x000007c0


	//   ....[3]....
        /*0108*/ 	.word	0x00000c50


	//   ....[4]....
        /*010c*/ 	.word	0x00000ce0


	//   ....[5]....
        /*0110*/ 	.word	0x000012c0


	//   ....[6]....
        /*0114*/ 	.word	0x000012e0


	//   ....[7]....
        /*0118*/ 	.word	0x00001300


	//   ....[8]....
        /*011c*/ 	.word	0x00001550


	//   ....[9]....
        /*0120*/ 	.word	0x00001580


	//   ....[10]....
        /*0124*/ 	.word	0x000015a0


	//   ....[11]....
        /*0128*/ 	.word	0x00004c60


	//   ....[12]....
        /*012c*/ 	.word	0x00004e20


	//----- nvinfo : EIATTR_VRC_CTA_INIT_COUNT
	.align		4
.L_55:
        /*0130*/ 	.byte	0x02, 0x4a
        /*0132*/ 	.byte	0x80
	.zero		1


	//----- nvinfo : EIATTR_MBARRIER_INSTR_OFFSETS
	.align		4
        /*0134*/ 	.byte	0x04, 0x39
        /*0136*/ 	.short	(.L_57 - .L_56)


	//   ....[0]....
.L_56:
        /*0138*/ 	.word	0x00000330
        /*013c*/ 	.word	0x000000ff
        /*0140*/ 	.word	0x00033c00
        /*0144*/ 	.short	0x0100
        /*0146*/ 	.byte	0x05
	.zero		1


	//   ....[1]....
        /*0148*/ 	.word	0x00000340
        /*014c*/ 	.word	0x000000ff
        /*0150*/ 	.word	0x00033c38
        /*0154*/ 	.short	0x0100
        /*0156*/ 	.byte	0x05
	.zero		1


	//   ....[2]....
        /*0158*/ 	.word	0x00000350
        /*015c*/ 	.word	0x000000ff
        /*0160*/ 	.word	0x00033c70
        /*0164*/ 	.short	0x0100
        /*0166*/ 	.byte	0x05
	.zero		1


	//   ....[3]....
        /*0168*/ 	.word	0x00000360
        /*016c*/ 	.word	0x000000ff
        /*0170*/ 	.word	0x00033c08
        /*0174*/ 	.short	0x0100
        /*0176*/ 	.byte	0x05
	.zero		1


	//   ....[4]....
        /*0178*/ 	.word	0x00000370
        /*017c*/ 	.word	0x000000ff
        /*0180*/ 	.word	0x00033c40
        /*0184*/ 	.short	0x0100
        /*0186*/ 	.byte	0x05
	.zero		1


	//   ....[5]....
        /*0188*/ 	.word	0x00000380
        /*018c*/ 	.word	0x000000ff
        /*0190*/ 	.word	0x00033c78
        /*0194*/ 	.short	0x0100
        /*0196*/ 	.byte	0x05
	.zero		1


	//   ....[6]....
        /*0198*/ 	.word	0x00000390
        /*019c*/ 	.word	0x000000ff
        /*01a0*/ 	.word	0x00033c10
        /*01a4*/ 	.short	0x0100
        /*01a6*/ 	.byte	0x05
	.zero		1


	//   ....[7]....
        /*01a8*/ 	.word	0x000003a0
        /*01ac*/ 	.word	0x000000ff
        /*01b0*/ 	.word	0x00033c48
        /*01b4*/ 	.short	0x0100
        /*01b6*/ 	.byte	0x05
	.zero		1


	//   ....[8]....
        /*01b8*/ 	.word	0x000003b0
        /*01bc*/ 	.word	0x000000ff
        /*01c0*/ 	.word	0x00033c80
        /*01c4*/ 	.short	0x0100
        /*01c6*/ 	.byte	0x05
	.zero		1


	//   ....[9]....
        /*01c8*/ 	.word	0x000003c0
        /*01cc*/ 	.word	0x000000ff
        /*01d0*/ 	.word	0x00033c18
        /*01d4*/ 	.short	0x0100
        /*01d6*/ 	.byte	0x05
	.zero		1


	//   ....[10]....
        /*01d8*/ 	.word	0x000003d0
        /*01dc*/ 	.word	0x000000ff
        /*01e0*/ 	.word	0x00033c50
        /*01e4*/ 	.short	0x0100
        /*01e6*/ 	.byte	0x05
	.zero		1


	//   ....[11]....
        /*01e8*/ 	.word	0x000003e0
        /*01ec*/ 	.word	0x000000ff
        /*01f0*/ 	.word	0x00033c88
        /*01f4*/ 	.short	0x0100
        /*01f6*/ 	.byte	0x05
	.zero		1


	//   ....[12]....
        /*01f8*/ 	.word	0x000003f0
        /*01fc*/ 	.word	0x000000ff
        /*0200*/ 	.word	0x00033c20
        /*0204*/ 	.short	0x0100
        /*0206*/ 	.byte	0x05
	.zero		1


	//   ....[13]....
        /*0208*/ 	.word	0x00000400
        /*020c*/ 	.word	0x000000ff
        /*0210*/ 	.word	0x00033c58
        /*0214*/ 	.short	0x0100
        /*0216*/ 	.byte	0x05
	.zero		1


	//   ....[14]....
        /*0218*/ 	.word	0x00000410
        /*021c*/ 	.word	0x000000ff
        /*0220*/ 	.word	0x00033c90
        /*0224*/ 	.short	0x0100
        /*0226*/ 	.byte	0x05
	.zero		1


	//   ....[15]....
        /*0228*/ 	.word	0x00000420
        /*022c*/ 	.word	0x000000ff
        /*0230*/ 	.word	0x00033c28
        /*0234*/ 	.short	0x0100
        /*0236*/ 	.byte	0x05
	.zero		1


	//   ....[16]....
        /*0238*/ 	.word	0x00000430
        /*023c*/ 	.word	0x000000ff
        /*0240*/ 	.word	0x00033c60
        /*0244*/ 	.short	0x0100
        /*0246*/ 	.byte	0x05
	.zero		1


	//   ....[17]....
        /*0248*/ 	.word	0x00000440
        /*024c*/ 	.word	0x000000ff
        /*0250*/ 	.word	0x00033c98
        /*0254*/ 	.short	0x0100
        /*0256*/ 	.byte	0x05
	.zero		1


	//   ....[18]....
        /*0258*/ 	.word	0x00000450
        /*025c*/ 	.word	0x000000ff
        /*0260*/ 	.word	0x00033c30
        /*0264*/ 	.short	0x0100
        /*0266*/ 	.byte	0x05
	.zero		1


	//   ....[19]....
        /*0268*/ 	.word	0x00000460
        /*026c*/ 	.word	0x000000ff
        /*0270*/ 	.word	0x00033c68
        /*0274*/ 	.short	0x0100
        /*0276*/ 	.byte	0x05
	.zero		1


	//   ....[20]....
        /*0278*/ 	.word	0x00000470
        /*027c*/ 	.word	0x000000ff
        /*0280*/ 	.word	0x00033ca0
        /*0284*/ 	.short	0x0100
        /*0286*/ 	.byte	0x05
	.zero		1


	//   ....[21]....
        /*0288*/ 	.word	0x00000480
        /*028c*/ 	.word	0x000000ff
        /*0290*/ 	.word	0x00033ca8
        /*0294*/ 	.short	0x0100
        /*0296*/ 	.byte	0x05
	.zero		1


	//   ....[22]....
        /*0298*/ 	.word	0x00000490
        /*029c*/ 	.word	0x000000ff
        /*02a0*/ 	.word	0x00033cb8
        /*02a4*/ 	.short	0x0100
        /*02a6*/ 	.byte	0x05
	.zero		1


	//   ....[23]....
        /*02a8*/ 	.word	0x000004a0
        /*02ac*/ 	.word	0x000000ff
        /*02b0*/ 	.word	0x00033cb0
        /*02b4*/ 	.short	0x0100
        /*02b6*/ 	.byte	0x05
	.zero		1


	//   ....[24]....
        /*02b8*/ 	.word	0x000004b0
        /*02bc*/ 	.word	0x000000ff
        /*02c0*/ 	.word	0x00033cc0
        /*02c4*/ 	.short	0x0100
        /*02c6*/ 	.byte	0x05
	.zero		1


	//   ....[25]....
        /*02c8*/ 	.word	0x00000ad0
        /*02cc*/ 	.word	0x00000006
        /*02d0*/ 	.word	0x00033c00
        /*02d4*/ 	.short	0x010a
        /*02d6*/ 	.byte	0xff
	.zero		1


	//   ....[26]....
        /*02d8*/ 	.word	0x00000d50
        /*02dc*/ 	.word	0x00000004
        /*02e0*/ 	.word	0x00000000
        /*02e4*/ 	.short	0x0101
        /*02e6*/ 	.byte	0xff
	.zero		1


	//   ....[27]....
        /*02e8*/ 	.word	0x00000d60
        /*02ec*/ 	.word	0x00000002
        /*02f0*/ 	.word	0x00033c00
        /*02f4*/ 	.short	0x010a
        /*02f6*/ 	.byte	0xff
	.zero		1


	//   ....[28]....
        /*02f8*/ 	.word	0x00000e00
        /*02fc*/ 	.word	0x00000002
        /*0300*/ 	.word	0x00000000
        /*0304*/ 	.short	0x0101
        /*0306*/ 	.byte	0xff
	.zero		1


	//   ....[29]....
        /*0308*/ 	.word	0x00001110
        /*030c*/ 	.word	0x00000000
        /*0310*/ 	.word	0x00033cb8
        /*0314*/ 	.short	0x010a
        /*0316*/ 	.byte	0x08
	.zero		1


	//   ....[30]....
        /*0318*/ 	.word	0x000011b0
        /*031c*/ 	.word	0x000000ff
        /*0320*/ 	.word	0x00033c70
        /*0324*/ 	.short	0x010a
        /*0326*/ 	.byte	0x0d
	.zero		1


	//   ....[31]....
        /*0328*/ 	.word	0x00001520
        /*032c*/ 	.word	0x000000ff
        /*0330*/ 	.word	0x00033c70
        /*0334*/ 	.short	0x010a
        /*0336*/ 	.byte	0x09
	.zero		1


	//   ....[32]....
        /*0338*/ 	.word	0x00001b40
        /*033c*/ 	.word	0x00000008
        /*0340*/ 	.word	0x00000038
        /*0344*/ 	.short	0x010a
        /*0346*/ 	.byte	0xff
	.zero		1


	//   ....[33]....
        /*0348*/ 	.word	0x00002040
        /*034c*/ 	.word	0x0000001d
        /*0350*/ 	.word	0x00000038
        /*0354*/ 	.short	0x010a
        /*0356*/ 	.byte	0xff
	.zero		1


	//   ....[34]....
        /*0358*/ 	.word	0x00002230
        /*035c*/ 	.word	0x00000003
        /*0360*/ 	.word	0x00000038
        /*0364*/ 	.short	0x010a
        /*0366*/ 	.byte	0xff
	.zero		1


	//   ....[35]....
        /*0368*/ 	.word	0x00002450
        /*036c*/ 	.word	0x00000013
        /*0370*/ 	.word	0x00000038
        /*0374*/ 	.short	0x010a
        /*0376*/ 	.byte	0xff
	.zero		1


	//   ....[36]....
        /*0378*/ 	.word	0x00002650
        /*037c*/ 	.word	0x00000004
        /*0380*/ 	.word	0x00000038
        /*0384*/ 	.short	0x010a
        /*0386*/ 	.byte	0xff
	.zero		1


	//   ....[37]....
        /*0388*/ 	.word	0x00002990
        /*038c*/ 	.word	0x0000000d
        /*0390*/ 	.word	0x00000038
        /*0394*/ 	.short	0x010a
        /*0396*/ 	.byte	0xff
	.zero		1


	//   ....[38]....
        /*0398*/ 	.word	0x00002ba0
        /*039c*/ 	.word	0x00000005
        /*03a0*/ 	.word	0x00000038
        /*03a4*/ 	.short	0x010a
        /*03a6*/ 	.byte	0xff
	.zero		1


	//   ....[39]....
        /*03a8*/ 	.word	0x00002d90
        /*03ac*/ 	.word	0x00000003
        /*03b0*/ 	.word	0x00000038
        /*03b4*/ 	.short	0x010a
        /*03b6*/ 	.byte	0xff
	.zero		1


	//   ....[40]....
        /*03b8*/ 	.word	0x00002f60
        /*03bc*/ 	.word	0x00000004
        /*03c0*/ 	.word	0x00000038
        /*03c4*/ 	.short	0x010a
        /*03c6*/ 	.byte	0xff
	.zero		1


	//   ....[41]....
        /*03c8*/ 	.word	0x00003290
        /*03cc*/ 	.word	0x00000005
        /*03d0*/ 	.word	0x00000038
        /*03d4*/ 	.short	0x010a
        /*03d6*/ 	.byte	0xff
	.zero		1


	//   ....[42]....
        /*03d8*/ 	.word	0x000034a0
        /*03dc*/ 	.word	0x00000003
        /*03e0*/ 	.word	0x00000038
        /*03e4*/ 	.short	0x010a
        /*03e6*/ 	.byte	0xff
	.zero		1


	//   ....[43]....
        /*03e8*/ 	.word	0x00003680
        /*03ec*/ 	.word	0x00000005
        /*03f0*/ 	.word	0x00000038
        /*03f4*/ 	.short	0x010a
        /*03f6*/ 	.byte	0xff
	.zero		1


	//   ....[44]....
        /*03f8*/ 	.word	0x00003880
        /*03fc*/ 	.word	0x00000008
        /*0400*/ 	.word	0x00000038
        /*0404*/ 	.short	0x010a
        /*0406*/ 	.byte	0xff
	.zero		1


	//   ....[45]....
        /*0408*/ 	.word	0x00003bd0
        /*040c*/ 	.word	0x00000013
        /*0410*/ 	.word	0x00000038
        /*0414*/ 	.short	0x010a
        /*0416*/ 	.byte	0xff
	.zero		1


	//   ....[46]....
        /*0418*/ 	.word	0x00003dd0
        /*041c*/ 	.word	0x00000005
        /*0420*/ 	.word	0x00000038
        /*0424*/ 	.short	0x010a
        /*0426*/ 	.byte	0xff
	.zero		1


	//   ....[47]....
        /*0428*/ 	.word	0x00003f80
        /*042c*/ 	.word	0x00000003
        /*0430*/ 	.word	0x00000038
        /*0434*/ 	.short	0x010a
        /*0436*/ 	.byte	0xff
	.zero		1


	//   ....[48]....
        /*0438*/ 	.word	0x00004440
        /*043c*/ 	.word	0x00000000
        /*0440*/ 	.word	0x00033ca8
        /*0444*/ 	.short	0x010a
        /*0446*/ 	.byte	0xff
	.zero		1


	//   ....[49]....
        /*0448*/ 	.word	0x00004960
        /*044c*/ 	.word	0x00000000
        /*0450*/ 	.word	0x00000000
        /*0454*/ 	.short	0x0101
        /*0456*/ 	.byte	0xff
	.zero		1


	//   ....[50]....
        /*0458*/ 	.word	0x00004e50
        /*045c*/ 	.word	0x00000006
        /*0460*/ 	.word	0x00033c00
        /*0464*/ 	.short	0x010a
        /*0466*/ 	.byte	0xff
	.zero		1


	//   ....[51]....
        /*0468*/ 	.word	0x00004eb0
        /*046c*/ 	.word	0x00000002
        /*0470*/ 	.word	0x00033c00
        /*0474*/ 	.short	0x010a
        /*0476*/ 	.byte	0xff
	.zero		1


	//   ....[52]....
        /*0478*/ 	.word	0x00004f30
        /*047c*/ 	.word	0x00000000
        /*0480*/ 	.word	0x00033cb8
        /*0484*/ 	.short	0x010a
        /*0486*/ 	.byte	0xff
	.zero		1


	//   ....[53]....
        /*0488*/ 	.word	0x00004fa0
        /*048c*/ 	.word	0x00000002
        /*0490*/ 	.word	0x00033c70
        /*0494*/ 	.short	0x010a
        /*0496*/ 	.byte	0xff
	.zero		1


	//   ....[54]....
        /*0498*/ 	.word	0x00005010
        /*049c*/ 	.word	0x00000000
        /*04a0*/ 	.word	0x00033c70
        /*04a4*/ 	.short	0x010a
        /*04a6*/ 	.byte	0xff
	.zero		1


	//   ....[55]....
        /*04a8*/ 	.word	0x00005080
        /*04ac*/ 	.word	0x00000008
        /*04b0*/ 	.word	0x00000038
        /*04b4*/ 	.short	0x010a
        /*04b6*/ 	.byte	0xff
	.zero		1


	//   ....[56]....
        /*04b8*/ 	.word	0x000050f0
        /*04bc*/ 	.word	0x0000001d
        /*04c0*/ 	.word	0x00000038
        /*04c4*/ 	.short	0x010a
        /*04c6*/ 	.byte	0xff
	.zero		1


	//   ....[57]....
        /*04c8*/ 	.word	0x00005150
        /*04cc*/ 	.word	0x00000003
        /*04d0*/ 	.word	0x00000038
        /*04d4*/ 	.short	0x010a
        /*04d6*/ 	.byte	0xff
	.zero		1


	//   ....[58]....
        /*04d8*/ 	.word	0x000051c0
        /*04dc*/ 	.word	0x00000013
        /*04e0*/ 	.word	0x00000038
        /*04e4*/ 	.short	0x010a
        /*04e6*/ 	.byte	0xff
	.zero		1


	//   ....[59]....
        /*04e8*/ 	.word	0x00005230
        /*04ec*/ 	.word	0x00000004
        /*04f0*/ 	.word	0x00000038
        /*04f4*/ 	.short	0x010a
        /*04f6*/ 	.byte	0xff
	.zero		1


	//   ....[60]....
        /*04f8*/ 	.word	0x00005290
        /*04fc*/ 	.word	0x0000000d
        /*0500*/ 	.word	0x00000038
        /*0504*/ 	.short	0x010a
        /*0506*/ 	.byte	0xff
	.zero		1


	//   ....[61]....
        /*0508*/ 	.word	0x000052f0
        /*050c*/ 	.word	0x00000005
        /*0510*/ 	.word	0x00000038
        /*0514*/ 	.short	0x010a
        /*0516*/ 	.byte	0xff
	.zero		1


	//   ....[62]....
        /*0518*/ 	.word	0x00005350
        /*051c*/ 	.word	0x00000003
        /*0520*/ 	.word	0x00000038
        /*0524*/ 	.short	0x010a
        /*0526*/ 	.byte	0xff
	.zero		1


	//   ....[63]....
        /*0528*/ 	.word	0x000053c0
        /*052c*/ 	.word	0x00000004
        /*0530*/ 	.word	0x00000038
        /*0534*/ 	.short	0x010a
        /*0536*/ 	.byte	0xff
	.zero		1


	//   ....[64]....
        /*0538*/ 	.word	0x00005430
        /*053c*/ 	.word	0x00000005
        /*0540*/ 	.word	0x00000038
        /*0544*/ 	.short	0x010a
        /*0546*/ 	.byte	0xff
	.zero		1


	//   ....[65]....
        /*0548*/ 	.word	0x000054a0
        /*054c*/ 	.word	0x00000003
        /*0550*/ 	.word	0x00000038
        /*0554*/ 	.short	0x010a
        /*0556*/ 	.byte	0xff
	.zero		1


	//   ....[66]....
        /*0558*/ 	.word	0x00005500
        /*055c*/ 	.word	0x00000005
        /*0560*/ 	.word	0x00000038
        /*0564*/ 	.short	0x010a
        /*0566*/ 	.byte	0xff
	.zero		1


	//   ....[67]....
        /*0568*/ 	.word	0x00005570
        /*056c*/ 	.word	0x00000008
        /*0570*/ 	.word	0x00000038
        /*0574*/ 	.short	0x010a
        /*0576*/ 	.byte	0xff
	.zero		1


	//   ....[68]....
        /*0578*/ 	.word	0x000055e0
        /*057c*/ 	.word	0x00000013
        /*0580*/ 	.word	0x00000038
        /*0584*/ 	.short	0x010a
        /*0586*/ 	.byte	0xff
	.zero		1


	//   ....[69]....
        /*0588*/ 	.word	0x00005650
        /*058c*/ 	.word	0x00000005
        /*0590*/ 	.word	0x00000038
        /*0594*/ 	.short	0x010a
        /*0596*/ 	.byte	0xff
	.zero		1


	//   ....[70]....
        /*0598*/ 	.word	0x000056c0
        /*059c*/ 	.word	0x00000003
        /*05a0*/ 	.word	0x00000038
        /*05a4*/ 	.short	0x010a
        /*05a6*/ 	.byte	0xff
	.zero		1


	//   ....[71]....
        /*05a8*/ 	.word	0x00005720
        /*05ac*/ 	.word	0x00000000
        /*05b0*/ 	.word	0x00033ca8
        /*05b4*/ 	.short	0x010a
        /*05b6*/ 	.byte	0xff
	.zero		1


	//----- nvinfo : EIATTR_NUM_MBARRIERS
	.align		4
.L_57:
        /*05b8*/ 	.byte	0x03, 0x38
        /*05ba*/ 	.short	0x0019


	//----- nvinfo : EIATTR_EXIT_INSTR_OFFSETS
	.align		4
        /*05bc*/ 	.byte	0x04, 0x1c
        /*05be*/ 	.short	(.L_59 - .L_58)


	//   ....[0]....
.L_58:
        /*05c0*/ 	.word	0x000008c0


	//   ....[1]....
        /*05c4*/ 	.word	0x00000e50


	//   ....[2]....
        /*05c8*/ 	.word	0x00000f40


	//   ....[3]....
        /*05cc*/ 	.word	0x000018a0


	//   ....[4]....
        /*05d0*/ 	.word	0x00001910


	//   ....[5]....
        /*05d4*/ 	.word	0x00004160


	//   ....[6]....
        /*05d8*/ 	.word	0x000041c0


	//   ....[7]....
        /*05dc*/ 	.word	0x00004c40


	//   ....[8]....
        /*05e0*/ 	.word	0x00004e30


	//----- nvinfo : EIATTR_MAX_THREADS
	.align		4
.L_59:
        /*05e4*/ 	.byte	0x04, 0x05
        /*05e6*/ 	.short	(.L_61 - .L_60)
.L_60:
        /*05e8*/ 	.word	0x00000100
        /*05ec*/ 	.word	0x00000001
        /*05f0*/ 	.word	0x00000001


	//----- nvinfo : EIATTR_CRS_STACK_SIZE
	.align		4
.L_61:
        /*05f4*/ 	.byte	0x04, 0x1e
        /*05f6*/ 	.short	(.L_63 - .L_62)
.L_62:
        /*05f8*/ 	.word	0x00000000


	//----- nvinfo : EIATTR_CBANK_PARAM_SIZE
	.align		4
.L_63:
        /*05fc*/ 	.byte	0x03, 0x19
        /*05fe*/ 	.short	0x02c0


	//----- nvinfo : EIATTR_PARAM_CBANK
	.align		4
        /*0600*/ 	.byte	0x04, 0x0a
        /*0602*/ 	.short	(.L_65 - .L_64)
	.align		4
.L_64:
        /*0604*/ 	.word	index@(.nv.constant0._ZN9deep_gemm24sm100_fp8_gemm_1d1d_implILN4cute4UMMA5MajorE0ELS3_0ELj0ELj7168ELj2048ELj128ELj64ELj128ELj64ELj128ELj128ELj128ELj7ELj128ELj128ELj1ELb0ELj112ELNS_8GemmTypeE1ELb0EN7cutlass10bfloat16_tENS_16EpilogueIdentityEEEvPijjj14CUtensorMap_stS9_S9_S9_S9_)
        /*0608*/ 	.short	0x0380
        /*060a*/ 	.short	0x02c0


	//----- nvinfo : EIATTR_SW_WAR
	.align		4
.L_65:
        /*060c*/ 	.byte	0x04, 0x36
        /*060e*/ 	.short	(.L_67 - .L_66)
.L_66:
        /*0610*/ 	.word	0x00000008
.L_67:


//--------------------- .nv.compat                --------------------------
	.section	.nv.compat,"",@"SHT_CUDA_COMPAT_INFO"
	.align	4
        /*0000*/ 	.byte	0x02, 0x02, 0x02, 0x00, 0x02, 0x05, 0x05, 0x00, 0x02, 0x03, 0x01, 0x00, 0x02, 0x06, 0x01, 0x00


//--------------------- .nv.callgraph             --------------------------
	.section	.nv.callgraph,"",@"SHT_CUDA_CALLGRAPH"
	.align	4
	.sectionentsize	8
	.align		4
        /*0000*/ 	.word	0x00000000
	.align		4
        /*0004*/ 	.word	0xffffffff
	.align		4
        /*0008*/ 	.word	0x00000000
	.align		4
        /*000c*/ 	.word	0xfffffffe
	.align		4
        /*0010*/ 	.word	0x00000000
	.align		4
        /*0014*/ 	.word	0xfffffffd
	.align		4
        /*0018*/ 	.word	0x00000000
	.align		4
        /*001c*/ 	.word	0xfffffffc


//--------------------- .nv.constant4             --------------------------
	.section	.nv.constant4,"a",@progbits
	.align	8
	.align		8
.nv.constant4:
        /*0000*/ 	.dword	_ZN47_INTERNAL_7d2d5115_9_kernel_cu_06d54606_28927994cuda3std3__45__cpo5beginE
	.align		8
        /*0008*/ 	.dword	_ZN47_INTERNAL_7d2d5115_9_kernel_cu_06d54606_28927994cuda3std3__45__cpo3endE
	.align		8
        /*0010*/ 	.dword	_ZN47_INTERNAL_7d2d5115_9_kernel_cu_06d54606_28927994cuda3std3__45__cpo6cbeginE
	.align		8
        /*0018*/ 	.dword	_ZN47_INTERNAL_7d2d5115_9_kernel_cu_06d54606_28927994cuda3std3__45__cpo4cendE
	.align		8
        /*0020*/ 	.dword	_ZN47_INTERNAL_7d2d5115_9_kernel_cu_06d54606_28927994cuda3std3__449_GLOBAL__N__7d2d5115_9_kernel_cu_06d54606_28927996ignoreE
	.align		8
        /*0028*/ 	.dword	_ZN47_INTERNAL_7d2d5115_9_kernel_cu_06d54606_28927994cuda3std3__419piecewise_constructE
	.align		8
        /*0030*/ 	.dword	_ZN47_INTERNAL_7d2d5115_9_kernel_cu_06d54606_28927994cuda3std3__48in_placeE
	.align		8
        /*0038*/ 	.dword	_ZN47_INTERNAL_7d2d5115_9_kernel_cu_06d54606_28927994cuda3std6ranges3__45__cpo4swapE
	.align		8
        /*0040*/ 	.dword	_ZN47_INTERNAL_7d2d5115_9_kernel_cu_06d54606_28927994cuda3std6ranges3__45__cpo9iter_moveE
	.align		8
        /*0048*/ 	.dword	_ZN47_INTERNAL_7d2d5115_9_kernel_cu_06d54606_28927994cute7productE
	.align		8
        /*0050*/ 	.dword	_ZN47_INTERNAL_7d2d5115_9_kernel_cu_06d54606_28927994cute1_E


//--------------------- .text._ZN9deep_gemm24sm100_fp8_gemm_1d1d_implILN4cute4UMMA5MajorE0ELS3_0ELj0ELj7168ELj2048ELj128ELj64ELj128ELj64ELj128ELj128ELj128ELj7ELj128ELj128ELj1ELb0ELj112ELNS_8GemmTypeE1ELb0EN7cutlass10bfloat16_tENS_16EpilogueIdentityEEEvPijjj14CUtensorMap_stS9_S9_S9_S9_ --------------------------
	.section	.text._ZN9deep_gemm24sm100_fp8_gemm_1d1d_implILN4cute4UMMA5MajorE0ELS3_0ELj0ELj7168ELj2048ELj128ELj64ELj128ELj64ELj128ELj128ELj128ELj7ELj128ELj128ELj1ELb0ELj112ELNS_8GemmTypeE1ELb0EN7cutlass10bfloat16_tENS_16EpilogueIdentityEEEvPijjj14CUtensorMap_stS9_S9_S9_S9_,"ax",@progbits
	.align	128
        .global         _ZN9deep_gemm24sm100_fp8_gemm_1d1d_implILN4cute4UMMA5MajorE0ELS3_0ELj0ELj7168ELj2048ELj128ELj64ELj128ELj64ELj128ELj128ELj128ELj7ELj128ELj128ELj1ELb0ELj112ELNS_8GemmTypeE1ELb0EN7cutlass10bfloat16_tENS_16EpilogueIdentityEEEvPijjj14CUtensorMap_stS9_S9_S9_S9_
        .type           _ZN9deep_gemm24sm100_fp8_gemm_1d1d_implILN4cute4UMMA5MajorE0ELS3_0ELj0ELj7168ELj2048ELj128ELj64ELj128ELj64ELj128ELj128ELj128ELj7ELj128ELj128ELj1ELb0ELj112ELNS_8GemmTypeE1ELb0EN7cutlass10bfloat16_tENS_16EpilogueIdentityEEEvPijjj14CUtensorMap_stS9_S9_S9_S9_,@function
        .size           _ZN9deep_gemm24sm100_fp8_gemm_1d1d_implILN4cute4UMMA5MajorE0ELS3_0ELj0ELj7168ELj2048ELj128ELj64ELj128ELj64ELj128ELj128ELj128ELj7ELj128ELj128ELj1ELb0ELj112ELNS_8GemmTypeE1ELb0EN7cutlass10bfloat16_tENS_16EpilogueIdentityEEEvPijjj14CUtensorMap_stS9_S9_S9_S9_,(.L_x_101 - _ZN9deep_gemm24sm100_fp8_gemm_1d1d_implILN4cute4UMMA5MajorE0ELS3_0ELj0ELj7168ELj2048ELj128ELj64ELj128ELj64ELj128ELj128ELj128ELj7ELj128ELj128ELj1ELb0ELj112ELNS_8GemmTypeE1ELb0EN7cutlass10bfloat16_tENS_16EpilogueIdentityEEEvPijjj14CUtensorMap_stS9_S9_S9_S9_)
        .other          _ZN9deep_gemm24sm100_fp8_gemm_1d1d_implILN4cute4UMMA5MajorE0ELS3_0ELj0ELj7168ELj2048ELj128ELj64ELj128ELj64ELj128ELj128ELj128ELj7ELj128ELj128ELj1ELb0ELj112ELNS_8GemmTypeE1ELb0EN7cutlass10bfloat16_tENS_16EpilogueIdentityEEEvPijjj14CUtensorMap_stS9_S9_S9_S9_,@"STO_CUDA_ENTRY STV_DEFAULT"
_ZN9deep_gemm24sm100_fp8_gemm_1d1d_implILN4cute4UMMA5MajorE0ELS3_0ELj0ELj7168ELj2048ELj128ELj64ELj128ELj64ELj128ELj128ELj128ELj7ELj128ELj128ELj1ELb0ELj112ELNS_8GemmTypeE1ELb0EN7cutlass10bfloat16_tENS_16EpilogueIdentityEEEvPijjj14CUtensorMap_stS9_S9_S9_S9_:
.text._ZN9deep_gemm24sm100_fp8_gemm_1d1d_implILN4cute4UMMA5MajorE0ELS3_0ELj0ELj7168ELj2048ELj128ELj64ELj128ELj64ELj128ELj128ELj128ELj7ELj128ELj128ELj1ELb0ELj112ELNS_8GemmTypeE1ELb0EN7cutlass10bfloat16_tENS_16EpilogueIdentityEEEvPijjj14CUtensorMap_stS9_S9_S9_S9_:
[----:B------:R-:W1:Y:S01]  /*0000*/  LDC R1, c[0x0][0x37c] ;  /* 0x0000df00ff017b82 */ /* 0x000e620000000800 */
[----:B------:R-:W2:Y:S02]  /*0010*/  S2R R0, SR_TID.X ;  /* 0x0000000000007919 */ /* 0x000ea40000002100 */
[----:B--2---:R-:W-:-:S05]  /*0020*/  SHF.R.U32.HI R0, RZ, 0x5, R0 ;  /* 0x00000005ff007819 */ /* 0x004fca0000011600 */
[----:B------:R-:W2:Y:S02]  /*0030*/  SHFL.IDX PT, R37, R0, RZ, 0x1f ;  /* 0x00001fff00257589 */ /* 0x000ea400000e0000 */
[----:B--2---:R-:W-:-:S13]  /*0040*/  ISETP.NE.AND P0, PT, R37, 0x2, PT ;  /* 0x000000022500780c */ /* 0x004fda0003f05270 */
[----:B-1----:R-:W-:Y:S05]  /*0050*/  @!P0 BRA `(.L_x_0) ;  /* 0x0000000400248947 */ /* 0x002fea0003800000 */
[----:B------:R-:W-:-:S13]  /*0060*/  ISETP.NE.AND P0, PT, R37, 0x1, PT ;  /* 0x000000012500780c */ /* 0x000fda0003f05270 */
[----:B------:R-:W-:Y:S05]  /*0070*/  @!P0 BRA `(.L_x_1) ;  /* 0x0000000000608947 */ /* 0x000fea0003800000 */
[----:B------:R-:W-:-:S13]  /*0080*/  ISETP.NE.AND P0, PT, R37, RZ, PT ;  /* 0x000000ff2500720c */ /* 0x000fda0003f05270 */
[----:B------:R-:W-:Y:S05]  /*0090*/  @P0 BRA `(.L_x_2) ;  /* 0x0000000400cc0947 */ /* 0x000fea0003800000 */
[----:B------:R-:W-:Y:S01]  /*00a0*/  ELECT P0, URZ, PT ;  /* 0x0000000000ff782f */ /* 0x000fe20003800000 */
[----:B------:R-:W-:-:S12]  /*00b0*/  BSSY.RECONVERGENT B0, `(.L_x_3) ;  /* 0x0000013000007945 */ /* 0x000fd80003800200 */
[----:B------:R-:W-:Y:S05]  /*00c0*/  @!P0 BRA `(.L_x_4) ;  /* 0x0000000000448947 */ /* 0x000fea0003800000 */
[----:B------:R-:W1:Y:S02]  /*00d0*/  LDCU.64 UR4, c[0x0][0x348] ;  /* 0x00006900ff0477ac */ /* 0x000e640008000a00 */
[----:B-1----:R-:W-:Y:S02]  /*00e0*/  UIADD3 UR12, UP4, UPT, UR4, 0x40, URZ ;  /* 0x00000040040c7890 */ /* 0x002fe4000ff9e0ff */
[----:B------:R-:W-:Y:S02]  /*00f0*/  UIADD3 UR10, UP3, UPT, UR4, 0xc0, URZ ;  /* 0x000000c0040a7890 */ /* 0x000fe4000ff7e0ff */
[----:B------:R-:W-:Y:S02]  /*0100*/  UIADD3 UR8, UP2, UPT, UR4, 0x140, URZ ;  /* 0x0000014004087890 */ /* 0x000fe4000ff5e0ff */
[----:B------:R-:W-:Y:S02]  /*0110*/  UIADD3 UR6, UP1, UPT, UR4, 0x1c0, URZ ;  /* 0x000001c004067890 */ /* 0x000fe4000ff3e0ff */
[----:B------:R-:W-:-:S02]  /*0120*/  UIADD3 UR4, UP0, UPT, UR4, 0x240, URZ ;  /* 0x0000024004047890 */ /* 0x000fc4000ff1e0ff */
[----:B------:R-:W-:Y:S02]  /*0130*/  UIADD3.X UR13, UPT, UPT, URZ, UR5, URZ, UP4, !UPT ;  /* 0x00000005ff0d7290 */ /* 0x000fe4000a7fe4ff */
[----:B------:R-:W-:Y:S02]  /*0140*/  UIADD3.X UR11, UPT, UPT, URZ, UR5, URZ, UP3, !UPT ;  /* 0x00000005ff0b7290 */ /* 0x000fe40009ffe4ff */
[----:B------:R-:W-:Y:S02]  /*0150*/  UIADD3.X UR9, UPT, UPT, URZ, UR5, URZ, UP2, !UPT ;  /* 0x00000005ff097290 */ /* 0x000fe400097fe4ff */
[----:B------:R-:W-:Y:S02]  /*0160*/  UIADD3.X UR7, UPT, UPT, URZ, UR5, URZ, UP1, !UPT ;  /* 0x00000005ff077290 */ /* 0x000fe40008ffe4ff */
[----:B------:R-:W-:Y:S01]  /*0170*/  UIADD3.X UR5, UPT, UPT, URZ, UR5, URZ, UP0, !UPT ;  /* 0x00000005ff057290 */ /* 0x000fe200087fe4ff */
[----:B------:R1:W-:Y:S02]  /*0180*/  UTMACCTL.PF [UR12] ;  /* 0x000000000c0079b9 */ /* 0x0003e40008040000 */
[----:B------:R1:W-:Y:S02]  /*0190*/  UTMACCTL.PF [UR10] ;  /* 0x000000000a0079b9 */ /* 0x0003e40008040000 */
[----:B------:R1:W-:Y:S02]  /*01a0*/  UTMACCTL.PF [UR8] ;  /* 0x00000000080079b9 */ /* 0x0003e40008040000 */
[----:B------:R1:W-:Y:S02]  /*01b0*/  UTMACCTL.PF [UR6] ;  /* 0x00000000060079b9 */ /* 0x0003e40008040000 */
[----:B------:R1:W-:Y:S02]  /*01c0*/  UTMACCTL.PF [UR4] ;  /* 0x00000000040079b9 */ /* 0x0003e40008040000 */
[----:B-1----:R-:W-:Y:S01]  /*01d0*/  NOP ;  /* 0x0000000000007918 */ /* 0x002fe20000000000 */
.L_x_4:
[----:B------:R-:W-:Y:S05]  /*01e0*/  BSYNC.RECONVERGENT B0 ;  /* 0x0000000000007941 */ /* 0x000fea0003800200 */
.L_x_3:
[----:B------:R-:W-:Y:S05]  /*01f0*/  BRA `(.L_x_2) ;  /* 0x0000000400747947 */ /* 0x000fea0003800000 */
.L_x_1:
[----:B------:R-:W-:Y:S01]  /*0200*/  ELECT P0, URZ, PT ;  /* 0x0000000000ff782f */ /* 0x000fe20003800000 */
[----:B------:R-:W-:-:S12]  /*0210*/  BSSY.RECONVERGENT B0, `(.L_x_5) ;  /* 0x000002c000007945 */ /* 0x000fd80003800200 */
[----:B------:R-:W-:Y:S05]  /*0220*/  @!P0 BRA `(.L_x_6) ;  /* 0x0000000000a88947 */ /* 0x000fea0003800000 */
[----:B------:R-:W1:Y:S01]  /*0230*/  S2UR UR5, SR_CgaCtaId ;  /* 0x00000000000579c3 */ /* 0x000e620000008800 */
[----:B------:R-:W-:Y:S01]  /*0240*/  UMOV UR7, 0x400 ;  /* 0x0000040000077882 */ /* 0x000fe20000000000 */
[----:B------:R-:W-:Y:S01]  /*0250*/  UMOV UR6, 0x1 ;  /* 0x0000000100067882 */ /* 0x000fe20000000000 */
[----:B------:R-:W-:Y:S02]  /*0260*/  UMOV UR4, 0x20 ;  /* 0x0000002000047882 */ /* 0x000fe40000000000 */
[----:B------:R-:W-:-:S04]  /*0270*/  UIADD3 UR8, UPT, UPT, -UR4, 0x100000, URZ ;  /* 0x0010000004087890 */ /* 0x000fc8000fffe1ff */
[----:B------:R-:W-:Y:S02]  /*0280*/  USHF.L.U32 UR9, UR8, 0xb, URZ ;  /* 0x0000000b08097899 */ /* 0x000fe400080006ff */
[----:B------:R-:W-:Y:S01]  /*0290*/  USHF.L.U32 UR8, UR8, 0x1, URZ ;  /* 0x0000000108087899 */ /* 0x000fe200080006ff */
[----:B------:R-:W-:Y:S02]  /*02a0*/  UMOV UR4, 0x80 ;  /* 0x0000008000047882 */ /* 0x000fe40000000000 */
[----:B------:R-:W-:-:S04]  /*02b0*/  UIADD3 UR10, UPT, UPT, -UR4, 0x100000, URZ ;  /* 0x00100000040a7890 */ /* 0x000fc8000fffe1ff */
[----:B------:R-:W-:Y:S02]  /*02c0*/  USHF.L.U32 UR11, UR10, 0xb, URZ ;  /* 0x0000000b0a0b7899 */ /* 0x000fe400080006ff */
[----:B------:R-:W-:Y:S02]  /*02d0*/  USHF.L.U32 UR10, UR10, 0x1, URZ ;  /* 0x000000010a0a7899 */ /* 0x000fe400080006ff */
[----:B-1----:R-:W-:Y:S02]  /*02e0*/  ULEA UR5, UR5, UR7, 0x18 ;  /* 0x0000000705057291 */ /* 0x002fe4000f8ec0ff */
[----:B------:R-:W-:-:S04]  /*02f0*/  UIADD3 UR6, UPT, UPT, -UR6, 0x100000, URZ ;  /* 0x0010000006067890 */ /* 0x000fc8000fffe1ff */
[----:B------:R-:W-:Y:S02]  /*0300*/  USHF.L.U32 UR7, UR6, 0xb, URZ ;  /* 0x0000000b06077899 */ /* 0x000fe400080006ff */
[----:B------:R-:W-:Y:S01]  /*0310*/  USHF.L.U32 UR6, UR6, 0x1, URZ ;  /* 0x0000000106067899 */ /* 0x000fe200080006ff */
[----:B------:R-:W1:Y:S11]  /*0320*/  FENCE.VIEW.ASYNC.S ;  /* 0x00000000000073c6 */ /* 0x000e760000000000 */
[----:B-1----:R1:W2:Y:S01]  /*0330*/  SYNCS.EXCH.64 URZ, [UR5+0x33c00], UR6 ;  /* 0x033c000605ff75b2 */ /* 0x0022a20008000100 */
[----:B------:R1:W3:Y:S01]  /*0340*/  SYNCS.EXCH.64 URZ, [UR5+0x33c38], UR6 ;  /* 0x033c380605ff75b2 */ /* 0x0002e20008000100 */
[----:B------:R1:W4:Y:S01]  /*0350*/  SYNCS.EXCH.64 URZ, [UR5+0x33c70], UR8 ;  /* 0x033c700805ff75b2 */ /* 0x0003220008000100 */
[----:B------:R1:W1:Y:S01]  /*0360*/  SYNCS.EXCH.64 URZ, [UR5+0x33c08], UR6 ;  /* 0x033c080605ff75b2 */ /* 0x0002620008000100 */
        /* <DEDUP_REMOVED lines=21> */
[----:B--23--:R-:W-:Y:S01]  /*04c0*/  NOP ;  /* 0x0000000000007918 */ /* 0x00cfe20000000000 */
.L_x_6:
[----:B-1----:R-:W-:Y:S05]  /*04d0*/  BSYNC.RECONVERGENT B0 ;  /* 0x0000000000007941 */ /* 0x002fea0003800200 */
.L_x_5:
[----:B------:R-:W-:Y:S05]  /*04e0*/  BRA `(.L_x_2) ;  /* 0x0000000000b87947 */ /* 0x000fea0003800000 */
.L_x_0:
[----:B------:R-:W1:Y:S01]  /*04f0*/  S2UR UR6, SR_CgaCtaId ;  /* 0x00000000000679c3 */ /* 0x000e620000008800 */
[----:B------:R-:W-:Y:S01]  /*0500*/  NOP ;  /* 0x0000000000007918 */ /* 0x000fe20000000000 */
[----:B------:R-:W-:Y:S01]  /*0510*/  UMOV UR4, 0x40 ;  /* 0x0000004000047882 */ /* 0x000fe20000000000 */
[----:B------:R-:W-:Y:S01]  /*0520*/  UMOV UR5, 0x400 ;  /* 0x0000040000057882 */ /* 0x000fe20000000000 */
[----:B-1----:R-:W-:Y:S02]  /*0530*/  ULEA UR4, UR6, UR4, 0x18 ;  /* 0x0000000406047291 */ /* 0x002fe4000f8ec0ff */
[----:B------:R-:W-:-:S07]  /*0540*/  ULEA UR5, UR6, UR5, 0x18 ;  /* 0x0000000506057291 */ /* 0x000fce000f8ec0ff */
[----:B------:R-:W1:Y:S02]  /*0550*/  LDS.U8 R0, [UR4] ;  /* 0x00000004ff007984 */ /* 0x000e640008000000 */
[----:B-1----:R-:W-:-:S13]  /*0560*/  ISETP.NE.AND P0, PT, R0, RZ, PT ;  /* 0x000000ff0000720c */ /* 0x002fda0003f05270 */
[----:B------:R-:W-:Y:S05]  /*0570*/  @P0 BRA `(.L_x_7) ;  /* 0x00000000007c0947 */ /* 0x000fea0003800000 */
[----:B------:R-:W-:-:S13]  /*0580*/  ELECT P0, URZ, PT ;  /* 0x0000000000ff782f */ /* 0x000fda0003800000 */
[----:B------:R-:W-:Y:S05]  /*0590*/  @!P0 BRA `(.L_x_8) ;  /* 0x0000000000848947 */ /* 0x000fea0003800000 */
[----:B------:R-:W-:Y:S01]  /*05a0*/  UMOV UR4, 0x8 ;  /* 0x0000000800047882 */ /* 0x000fe20000000000 */
[----:B------:R-:W-:-:S04]  /*05b0*/  IMAD.MOV.U32 R2, RZ, RZ, 0xff ;  /* 0x000000ffff027424 */ /* 0x000fc800078e00ff */
[----:B------:R-:W-:Y:S04]  /*05c0*/  DEPBAR.LE SB1, 0x36 ;  /* 0x00009d800000791a */ /* 0x000fe80000000000 */
[----:B------:R-:W1:Y:S02]  /*05d0*/  UTCATOMSWS.FIND_AND_SET.ALIGN UP0, UR4, UR4 ;  /* 0x00000004000475e3 */ /* 0x000e640008000800 */
[----:B-1----:R-:W-:Y:S01]  /*05e0*/  PLOP3.LUT P0, PT, PT, PT, UP0, 0x80, 0x8 ;  /* 0x000000000008781c */ /* 0x002fe20003f0f008 */
[----:B------:R-:W-:-:S03]  /*05f0*/  IMAD.U32 R5, RZ, RZ, UR4 ;  /* 0x00000004ff057e24 */ /* 0x000fc6000f8e00ff */
[----:B------:R-:W-:-:S04]  /*0600*/  SEL R0, RZ, 0xffffffff, !P0 ;  /* 0xffffffffff007807 */ /* 0x000fc80004000000 */
[----:B------:R-:W-:Y:S01]  /*0610*/  ISETP.NE.AND P0, PT, R0, RZ, PT ;  /* 0x000000ff0000720c */ /* 0x000fe20003f05270 */
[----:B------:R-:W-:-:S12]  /*0620*/  IMAD.MOV.U32 R0, RZ, RZ, 0x1 ;  /* 0x00000001ff007424 */ /* 0x000fd800078e00ff */
[----:B------:R-:W-:Y:S05]  /*0630*/  @P0 BRA `(.L_x_9) ;  /* 0x0000000000240947 */ /* 0x000fea0003800000 */
.L_x_10:
[----:B------:R-:W-:Y:S05]  /*0640*/  NANOSLEEP 0x64 ;  /* 0x000000640000795d */ /* 0x000fea0003800000 */
[----:B------:R-:W-:-:S05]  /*0650*/  UMOV UR4, 0x8 ;  /* 0x0000000800047882 */ /* 0x000fca0000000000 */
[----:B------:R-:W-:Y:S04]  /*0660*/  DEPBAR.LE SB1, 0x36 ;  /* 0x00009d800000791a */ /* 0x000fe80000000000 */
[----:B------:R-:W1:Y:S02]  /*0670*/  UTCATOMSWS.FIND_AND_SET.ALIGN UP0, UR4, UR4 ;  /* 0x00000004000475e3 */ /* 0x000e640008000800 */
[----:B-1----:R-:W-:Y:S01]  /*0680*/  PLOP3.LUT P0, PT, PT, PT, UP0, 0x80, 0x8 ;  /* 0x000000000008781c */ /* 0x002fe20003f0f008 */
[----:B------:R-:W-:-:S03]  /*0690*/  IMAD.U32 R5, RZ, RZ, UR4 ;  /* 0x00000004ff057e24 */ /* 0x000fc6000f8e00ff */
[----:B------:R-:W-:-:S04]  /*06a0*/  SEL R3, RZ, 0xffffffff, !P0 ;  /* 0xffffffffff037807 */ /* 0x000fc80004000000 */
[----:B------:R-:W-:-:S13]  /*06b0*/  ISETP.NE.AND P0, PT, R3, RZ, PT ;  /* 0x000000ff0300720c */ /* 0x000fda0003f05270 */
[----:B------:R-:W-:Y:S05]  /*06c0*/  @!P0 BRA `(.L_x_10) ;  /* 0xfffffffc00dc8947 */ /* 0x000fea000383ffff */
.L_x_9:
[C---:B------:R-:W-:Y:S01]  /*06d0*/  VIADD R3, R5.reuse, 0x10 ;  /* 0x0000001005037836 */ /* 0x040fe20000000000 */
[----:B------:R-:W-:Y:S01]  /*06e0*/  UMOV UR4, 0x50 ;  /* 0x0000005000047882 */ /* 0x000fe20000000000 */
[----:B------:R-:W-:Y:S01]  /*06f0*/  SHF.L.U32 R2, R2, R5, RZ ;  /* 0x0000000502027219 */ /* 0x000fe200000006ff */
[----:B------:R-:W-:Y:S01]  /*0700*/  ULEA UR4, UR6, UR4, 0x18 ;  /* 0x0000000406047291 */ /* 0x000fe2000f8ec0ff */
[----:B------:R-:W-:Y:S01]  /*0710*/  IMAD.SHL.U32 R5, R5, 0x20, RZ ;  /* 0x0000002005057824 */ /* 0x000fe200078e00ff */
[----:B------:R-:W-:-:S04]  /*0720*/  SHF.L.U32 R3, R0, R3, RZ ;  /* 0x0000000300037219 */ /* 0x000fc800000006ff */
[----:B------:R-:W-:-:S05]  /*0730*/  LOP3.LUT R2, R3, R2, RZ, 0xfc, !PT ;  /* 0x0000000203027212 */ /* 0x000fca00078efcff */
[----:B------:R1:W-:Y:S04]  /*0740*/  ATOMS.OR RZ, [UR4], R2 ;  /* 0x00000002ffff798c */ /* 0x0003e8000b000004 */
[----:B------:R1:W-:Y:S01]  /*0750*/  STS [UR5+0x33cc8], R5 ;  /* 0x033cc805ff007988 */ /* 0x0003e20008000805 */
[----:B------:R-:W-:Y:S05]  /*0760*/  BRA `(.L_x_8) ;  /* 0x0000000000107947 */ /* 0x000fea0003800000 */
.L_x_7:
[----:B------:R-:W-:Y:S02]  /*0770*/  MOV R0, 0xffffffff ;  /* 0xffffffff00007802 */ /* 0x000fe40000000f00 */
[----:B------:R-:W-:-:S03]  /*0780*/  MOV R2, 0x7b0 ;  /* 0x000007b000027802 */ /* 0x000fc60000000f00 */
[----:B------:R1:W-:Y:S04]  /*0790*/  STS [UR5+0x33cc8], R0 ;  /* 0x033cc800ff007988 */ /* 0x0003e80008000805 */
[----:B-1----:R-:W-:Y:S05]  /*07a0*/  CALL.REL.NOINC `($__internal_1_$__cuda_sm10x_tcgen05_guardrail_trap_phase_invalid_during_alloc) ;  /* 0x0000004c00fc7944 */ /* 0x002fea0003c00000 */
.L_x_8:
[----:B------:R-:W-:Y:S05]  /*07b0*/  WARPSYNC.ALL ;  /* 0x0000000000007948 */ /* 0x000fea0003800000 */
[----:B------:R-:W-:Y:S01]  /*07c0*/  NOP ;  /* 0x0000000000007918 */ /* 0x000fe20000000000 */
.L_x_2:
[----:B------:R-:W2:Y:S01]  /*07d0*/  LDC R0, c[0x0][0x388] ;  /* 0x0000e200ff007b82 */ /* 0x000ea20000000800 */
[----:B------:R-:W3:Y:S07]  /*07e0*/  S2R R36, SR_LANEID ;  /* 0x0000000000247919 */ /* 0x000eee0000000000 */
[----:B----4-:R-:W-:Y:S01]  /*07f0*/  BAR.SYNC.DEFER_BLOCKING 0x0 ;  /* 0x0000000000007b1d */ /* 0x010fe20000010000 */
[----:B------:R-:W-:Y:S02]  /*0800*/  ISETP.NE.AND P0, PT, R37, RZ, PT ;  /* 0x000000ff2500720c */ /* 0x000fe40003f05270 */
[----:B--2---:R-:W-:-:S04]  /*0810*/  IADD3 R0, PT, PT, R0, 0x7f, RZ ;  /* 0x0000007f00007810 */ /* 0x004fc80007ffe0ff */
[----:B-1----:R-:W-:-:S05]  /*0820*/  SHF.R.U32.HI R2, RZ, 0x7, R0 ;  /* 0x00000007ff027819 */ /* 0x002fca0000011600 */
[----:B------:R-:W-:Y:S02]  /*0830*/  IMAD R0, R2, 0x70, RZ ;  /* 0x0000007002007824 */ /* 0x000fe400078e02ff */
[----:B---3--:R-:W-:Y:S05]  /*0840*/  @!P0 BRA `(.L_x_11) ;  /* 0x0000001000208947 */ /* 0x008fea0003800000 */
[----:B------:R-:W-:Y:S01]  /*0850*/  ISETP.NE.AND P0, PT, R37, 0x1, PT ;  /* 0x000000012500780c */ /* 0x000fe20003f05270 */
[----:B------:R-:W1:-:S12]  /*0860*/  S2UR UR5, SR_CgaCtaId ;  /* 0x00000000000579c3 */ /* 0x000e580000008800 */
[----:B------:R-:W-:Y:S05]  /*0870*/  @!P0 BRA `(.L_x_12) ;  /* 0x0000000400808947 */ /* 0x000fea0003800000 */
[----:B------:R-:W-:-:S13]  /*0880*/  ISETP.NE.AND P0, PT, R37, 0x2, PT ;  /* 0x000000022500780c */ /* 0x000fda0003f05270 */
[----:B------:R-:W-:Y:S05]  /*0890*/  @P0 BRA `(.L_x_13) ;  /* 0x0000003800400947 */ /* 0x000fea0003800000 */
[----:B------:R-:W2:Y:S02]  /*08a0*/  S2UR UR4, SR_CTAID.X ;  /* 0x00000000000479c3 */ /* 0x000ea40000002500 */
[----:B--2---:R-:W-:-:S13]  /*08b0*/  ISETP.LE.U32.AND P0, PT, R0, UR4, PT ;  /* 0x0000000400007c0c */ /* 0x004fda000bf03070 */
[----:B-1----:R-:W-:Y:S05]  /*08c0*/  @P0 EXIT ;  /* 0x000000000000094d */ /* 0x002fea0003800000 */
[----:B------:R-:W-:Y:S01]  /*08d0*/  ULOP3.LUT UR4, URZ, UR4, URZ, 0x33, !UPT ;  /* 0x00000004ff047292 */ /* 0x000fe2000f8e33ff */
[----:B------:R-:W-:Y:S01]  /*08e0*/  SHF.R.U32.HI R3, RZ, 0x3, R36 ;  /* 0x00000003ff037819 */ /* 0x000fe20000011624 */
[----:B------:R-:W-:Y:S02]  /*08f0*/  HFMA2 R9, -RZ, RZ, 0, 0 ;  /* 0x00000000ff097431 */ /* 0x000fe400000001ff */
[----:B------:R-:W-:Y:S01]  /*0900*/  IMAD.MOV.U32 R2, RZ, RZ, RZ ;  /* 0x000000ffff027224 */ /* 0x000fe200078e00ff */
[----:B------:R-:W-:Y:S01]  /*0910*/  UMOV UR5, URZ ;  /* 0x000000ff00057c82 */ /* 0x000fe20008000000 */
[C---:B------:R-:W-:Y:S01]  /*0920*/  LOP3.LUT R21, R3.reuse, 0x1, RZ, 0x3c, !PT ;  /* 0x0000000103157812 */ /* 0x040fe200078e3cff */
[----:B------:R-:W-:Y:S01]  /*0930*/  VIADD R27, R0, UR4 ;  /* 0x00000004001b7c36 */ /* 0x000fe20008000000 */
[C---:B------:R-:W-:Y:S01]  /*0940*/  LOP3.LUT R5, R3.reuse, 0x2, RZ, 0x3c, !PT ;  /* 0x0000000203057812 */ /* 0x040fe200078e3cff */
[C---:B------:R-:W-:Y:S01]  /*0950*/  IMAD.SHL.U32 R23, R3.reuse, 0x20, RZ ;  /* 0x0000002003177824 */ /* 0x040fe200078e00ff */
[----:B------:R-:W-:Y:S01]  /*0960*/  LOP3.LUT R19, R3, 0x3, RZ, 0x3c, !PT ;  /* 0x0000000303137812 */ /* 0x000fe200078e3cff */
[C---:B------:R-:W-:Y:S01]  /*0970*/  IMAD R22, R36.reuse, 0x4, R3 ;  /* 0x0000000424167824 */ /* 0x040fe200078e0203 */
[----:B------:R-:W-:Y:S01]  /*0980*/  SHF.R.U32.HI R27, RZ, 0x4, R27 ;  /* 0x00000004ff1b7819 */ /* 0x000fe2000001161b */
[C---:B------:R-:W-:Y:S01]  /*0990*/  IMAD R21, R36.reuse, 0x4, R21 ;  /* 0x0000000424157824 */ /* 0x040fe200078e0215 */
[C---:B------:R-:W-:Y:S01]  /*09a0*/  LOP3.LUT R25, R23.reuse, 0x20, RZ, 0x3c, !PT ;  /* 0x0000002017197812 */ /* 0x040fe200078e3cff */
[----:B------:R-:W-:Y:S01]  /*09b0*/  IMAD R20, R36, 0x4, R5 ;  /* 0x0000000424147824 */ /* 0x000fe200078e0205 */
[----:B------:R-:W-:Y:S01]  /*09c0*/  LOP3.LUT R3, R23, 0x40, RZ, 0x3c, !PT ;  /* 0x0000004017037812 */ /* 0x000fe200078e3cff */
[----:B------:R-:W-:Y:S01]  /*09d0*/  IMAD.HI.U32 R27, R27, 0x24924925, RZ ;  /* 0x249249251b1b7827 */ /* 0x000fe200078e00ff */
[----:B------:R-:W-:-:S02]  /*09e0*/  IADD3 R26, PT, PT, R23, R36, RZ ;  /* 0x00000024171a7210 */ /* 0x000fc40007ffe0ff */
[----:B------:R-:W-:Y:S01]  /*09f0*/  LOP3.LUT R23, R23, 0x60, RZ, 0x3c, !PT ;  /* 0x0000006017177812 */ /* 0x000fe200078e3cff */
[--C-:B------:R-:W-:Y:S01]  /*0a00*/  IMAD.IADD R25, R25, 0x1, R36.reuse ;  /* 0x0000000119197824 */ /* 0x100fe200078e0224 */
[----:B------:R-:W-:Y:S01]  /*0a10*/  LEA R19, R36, R19, 0x2 ;  /* 0x0000001324137211 */ /* 0x000fe200078e10ff */
[----:B------:R-:W-:Y:S01]  /*0a20*/  IMAD.IADD R24, R3, 0x1, R36 ;  /* 0x0000000103187824 */ /* 0x000fe200078e0224 */
[----:B------:R-:W-:-:S07]  /*0a30*/  IADD3 R23, PT, PT, R23, R36, RZ ;  /* 0x0000002417177210 */ /* 0x000fce0007ffe0ff */
.L_x_18:
[----:B------:R-:W1:Y:S01]  /*0a40*/  S2R R0, SR_CgaCtaId ;  /* 0x0000000000007919 */ /* 0x000e620000008800 */
[----:B------:R-:W-:Y:S01]  /*0a50*/  MOV R3, 0x400 ;  /* 0x0000040000037802 */ /* 0x000fe20000000f00 */
[----:B------:R-:W-:-:S03]  /*0a60*/  UMOV UR4, URZ ;  /* 0x000000ff00047c82 */ /* 0x000fc60008000000 */
[----:B-1----:R-:W-:-:S07]  /*0a70*/  LEA R0, R0, R3, 0x18 ;  /* 0x0000000300007211 */ /* 0x002fce00078ec0ff */
.L_x_17:
[C---:B------:R-:W-:Y:S01]  /*0a80*/  IMAD R6, R9.reuse, 0x8, R0 ;  /* 0x0000000809067824 */ /* 0x040fe200078e0200 */
[C---:B------:R-:W-:Y:S01]  /*0a90*/  ISETP.NE.AND P0, PT, R9.reuse, 0x6, PT ;  /* 0x000000060900780c */ /* 0x040fe20003f05270 */
[----:B------:R-:W-:Y:S01]  /*0aa0*/  IMAD.U32 R11, R2, -0x80000000, RZ ;  /* 0x80000000020b7824 */ /* 0x000fe200078e00ff */
[----:B------:R-:W-:Y:S01]  /*0ab0*/  ULOP3.LUT UP0, URZ, UR4, 0x2, URZ, 0xc0, !UPT ;  /* 0x0000000204ff7892 */ /* 0x000fe2000f80c0ff */
[----:B------:R-:W-:Y:S02]  /*0ac0*/  VIADD R5, R9, 0x1 ;  /* 0x0000000109057836 */ /* 0x000fe40000000000 */
[----:B------:R-:W1:Y:S01]  /*0ad0*/  SYNCS.PHASECHK.TRANS64.TRYWAIT P1, [R6+URZ+0x33c00], R11 ;  /* 0x033c000b060075a7 */ /* 0x000e6200080211ff */
[----:B------:R-:W-:Y:S02]  /*0ae0*/  VIADD R4, R6, 0x33c70 ;  /* 0x00033c7006047836 */ /* 0x000fe40000000000 */
[----:B------:R-:W-:-:S03]  /*0af0*/  SEL R5, R5, RZ, P0 ;  /* 0x000000ff05057207 */ /* 0x000fc60000000000 */
[----:B------:R-:W-:Y:S02]  /*0b00*/  PRMT R4, RZ, 0x654, R4 ;  /* 0x00000654ff047816 */ /* 0x000fe40000000004 */
[----:B------:R-:W-:-:S04]  /*0b10*/  ISETP.NE.AND P0, PT, R5, RZ, PT ;  /* 0x000000ff0500720c */ /* 0x000fc80003f05270 */
[----:B------:R-:W-:-:S04]  /*0b20*/  SEL R3, RZ, 0x1, P0 ;  /* 0x00000001ff037807 */ /* 0x000fc80000000000 */
[----:B------:R-:W-:Y:S01]  /*0b30*/  LOP3.LUT R3, R2, R3, RZ, 0x3c, !PT ;  /* 0x0000000302037212 */ /* 0x000fe200078e3cff */
[----:B------:R-:W-:-:S04]  /*0b40*/  IMAD R2, R5, 0x8, R0 ;  /* 0x0000000805027824 */ /* 0x000fc800078e0200 */
[----:B------:R-:W-:Y:S01]  /*0b50*/  IMAD.U32 R7, R3, -0x80000000, RZ ;  /* 0x8000000003077824 */ /* 0x000fe200078e00ff */
[----:B-1----:R-:W-:Y:S06]  /*0b60*/  @!P1 BRA `(.L_x_14) ;  /* 0x0000004000b49947 */ /* 0x002fec0003800000 */
.L_x_54:
[----:B------:R-:W-:Y:S05]  /*0b70*/  BRA.U UP0, `(.L_x_15) ;  /* 0x0000000100747547 */ /* 0x000fea000b800000 */
[----:B-1----:R-:W-:-:S04]  /*0b80*/  LEA R6, R9, R0, 0x9 ;  /* 0x0000000009067211 */ /* 0x002fc800078e48ff */
[-C--:B------:R-:W-:Y:S01]  /*0b90*/  LEA R18, R26, R6.reuse, 0x2 ;  /* 0x000000061a127211 */ /* 0x080fe200078e10ff */
[--C-:B------:R-:W-:Y:S01]  /*0ba0*/  IMAD R15, R25, 0x4, R6.reuse ;  /* 0x00000004190f7824 */ /* 0x100fe200078e0206 */
[-C--:B------:R-:W-:Y:S01]  /*0bb0*/  LEA R14, R24, R6.reuse, 0x2 ;  /* 0x00000006180e7211 */ /* 0x080fe200078e10ff */
[--C-:B------:R-:W-:Y:S01]  /*0bc0*/  IMAD R12, R23, 0x4, R6.reuse ;  /* 0x00000004170c7824 */ /* 0x100fe200078e0206 */
[-C--:B------:R-:W-:Y:S01]  /*0bd0*/  LEA R10, R22, R6.reuse, 0x2 ;  /* 0x00000006160a7211 */ /* 0x080fe200078e10ff */
[----:B------:R-:W1:Y:S01]  /*0be0*/  LDS R17, [R18+0x32000] ;  /* 0x0320000012117984 */ /* 0x000e620000000800 */
[--C-:B------:R-:W-:Y:S01]  /*0bf0*/  IMAD R9, R21, 0x4, R6.reuse ;  /* 0x0000000415097824 */ /* 0x100fe200078e0206 */
[----:B------:R-:W-:Y:S01]  /*0c00*/  LEA R8, R20, R6, 0x2 ;  /* 0x0000000614087211 */ /* 0x000fe200078e10ff */
[----:B------:R-:W-:Y:S01]  /*0c10*/  IMAD R6, R19, 0x4, R6 ;  /* 0x0000000413067824 */ /* 0x000fe200078e0206 */
[----:B------:R-:W2:Y:S04]  /*0c20*/  LDS R16, [R15+0x32000] ;  /* 0x032000000f107984 */ /* 0x000ea80000000800 */
[----:B------:R-:W3:Y:S04]  /*0c30*/  LDS R13, [R14+0x32000] ;  /* 0x032000000e0d7984 */ /* 0x000ee80000000800 */
[----:B------:R-:W4:Y:S01]  /*0c40*/  LDS R11, [R12+0x32000] ;  /* 0x032000000c0b7984 */ /* 0x000f220000000800 */
[----:B------:R-:W-:-:S03]  /*0c50*/  NOP ;  /* 0x0000000000007918 */ /* 0x000fc60000000000 */
[----:B-1----:R-:W-:Y:S04]  /*0c60*/  STS [R10+0x32000], R17 ;  /* 0x032000110a007388 */ /* 0x002fe80000000800 */
[----:B--2---:R-:W-:Y:S04]  /*0c70*/  STS [R9+0x32000], R16 ;  /* 0x0320001009007388 */ /* 0x004fe80000000800 */
[----:B---3--:R-:W-:Y:S04]  /*0c80*/  STS [R8+0x32000], R13 ;  /* 0x0320000d08007388 */ /* 0x008fe80000000800 */
[----:B----4-:R-:W-:Y:S04]  /*0c90*/  STS [R6+0x32000], R11 ;  /* 0x0320000b06007388 */ /* 0x010fe80000000800 */
[----:B------:R-:W1:Y:S04]  /*0ca0*/  LDS R29, [R18+0x32e00] ;  /* 0x032e0000121d7984 */ /* 0x000e680000000800 */
[----:B------:R-:W2:Y:S04]  /*0cb0*/  LDS R28, [R15+0x32e00] ;  /* 0x032e00000f1c7984 */ /* 0x000ea80000000800 */
[----:B------:R-:W3:Y:S04]  /*0cc0*/  LDS R31, [R14+0x32e00] ;  /* 0x032e00000e1f7984 */ /* 0x000ee80000000800 */
[----:B------:R-:W4:Y:S01]  /*0cd0*/  LDS R33, [R12+0x32e00] ;  /* 0x032e00000c217984 */ /* 0x000f220000000800 */
[----:B------:R-:W-:-:S03]  /*0ce0*/  NOP ;  /* 0x0000000000007918 */ /* 0x000fc60000000000 */
[----:B-1----:R1:W-:Y:S04]  /*0cf0*/  STS [R10+0x32e00], R29 ;  /* 0x032e001d0a007388 */ /* 0x0023e80000000800 */
[----:B--2---:R1:W-:Y:S04]  /*0d00*/  STS [R9+0x32e00], R28 ;  /* 0x032e001c09007388 */ /* 0x0043e80000000800 */
[----:B---3--:R1:W-:Y:S04]  /*0d10*/  STS [R8+0x32e00], R31 ;  /* 0x032e001f08007388 */ /* 0x0083e80000000800 */
[----:B----4-:R1:W-:Y:S01]  /*0d20*/  STS [R6+0x32e00], R33 ;  /* 0x032e002106007388 */ /* 0x0103e20000000800 */
[----:B------:R2:W-:Y:S06]  /*0d30*/  MEMBAR.ALL.CTA ;  /* 0x0000000000007992 */ /* 0x0005ec0000008000 */
[----:B--2---:R-:W2:Y:S02]  /*0d40*/  FENCE.VIEW.ASYNC.S ;  /* 0x00000000000073c6 */ /* 0x004ea40000000000 */
.L_x_15:
[----:B--2---:R2:W-:Y:S01]  /*0d50*/  SYNCS.ARRIVE.TRANS64.RED.A1T0 RZ, [R4+URZ], RZ ;  /* 0x000000ff04ff79a7 */ /* 0x0045e200081004ff */
[----:B------:R-:W3:Y:S02]  /*0d60*/  SYNCS.PHASECHK.TRANS64.TRYWAIT P0, [R2+URZ+0x33c00], R7 ;  /* 0x033c0007020075a7 */ /* 0x000ee400080011ff */
[----:B--23--:R-:W-:Y:S05]  /*0d70*/  @!P0 BRA `(.L_x_16) ;  /* 0x0000004000488947 */ /* 0x00cfea0003800000 */
.L_x_56:
[C---:B------:R-:W-:Y:S01]  /*0d80*/  ISETP.NE.AND P0, PT, R5.reuse, 0x6, PT ;  /* 0x000000060500780c */ /* 0x040fe20003f05270 */
[----:B------:R-:W-:Y:S01]  /*0d90*/  VIADD R5, R5, 0x1 ;  /* 0x0000000105057836 */ /* 0x000fe20000000000 */
[----:B------:R-:W-:Y:S01]  /*0da0*/  UIADD3 UR4, UPT, UPT, UR4, 0x2, URZ ;  /* 0x0000000204047890 */ /* 0x000fe2000fffe0ff */
[----:B-1----:R-:W-:-:S03]  /*0db0*/  VIADD R2, R2, 0x33c70 ;  /* 0x00033c7002027836 */ /* 0x002fc60000000000 */
[----:B------:R-:W-:Y:S01]  /*0dc0*/  SEL R9, R5, RZ, P0 ;  /* 0x000000ff05097207 */ /* 0x000fe20000000000 */
[----:B------:R-:W-:Y:S01]  /*0dd0*/  UISETP.NE.AND UP0, UPT, UR4, 0x10, UPT ;  /* 0x000000100400788c */ /* 0x000fe2000bf05270 */
[----:B------:R-:W-:Y:S02]  /*0de0*/  PRMT R2, RZ, 0x654, R2 ;  /* 0x00000654ff027816 */ /* 0x000fe40000000002 */
[----:B------:R-:W-:Y:S02]  /*0df0*/  ISETP.NE.AND P0, PT, R9, RZ, PT ;  /* 0x000000ff0900720c */ /* 0x000fe40003f05270 */
[----:B------:R1:W-:Y:S02]  /*0e00*/  SYNCS.ARRIVE.TRANS64.RED.A1T0 RZ, [R2+URZ], RZ ;  /* 0x000000ff02ff79a7 */ /* 0x0003e400081004ff */
[----:B-1----:R-:W-:-:S04]  /*0e10*/  SEL R2, RZ, 0x1, P0 ;  /* 0x00000001ff027807 */ /* 0x002fc80000000000 */
[----:B------:R-:W-:Y:S01]  /*0e20*/  LOP3.LUT R2, R3, R2, RZ, 0x3c, !PT ;  /* 0x0000000203027212 */ /* 0x000fe200078e3cff */
[----:B------:R-:W-:Y:S06]  /*0e30*/  BRA.U UP0, `(.L_x_17) ;  /* 0xfffffffd00107547 */ /* 0x000fec000b83ffff */
[----:B------:R-:W-:-:S13]  /*0e40*/  ISETP.NE.AND P0, PT, R27, UR5, PT ;  /* 0x000000051b007c0c */ /* 0x000fda000bf05270 */
[----:B------:R-:W-:Y:S05]  /*0e50*/  @!P0 EXIT ;  /* 0x000000000000894d */ /* 0x000fea0003800000 */
[----:B------:R-:W-:Y:S01]  /*0e60*/  UIADD3 UR5, UPT, UPT, UR5, 0x1, URZ ;  /* 0x0000000105057890 */ /* 0x000fe2000fffe0ff */
[----:B------:R-:W-:Y:S05]  /*0e70*/  BRA `(.L_x_18) ;  /* 0xfffffff800f07947 */ /* 0x000fea000383ffff */
.L_x_12:
[----:B-1----:R-:W-:-:S09]  /*0e80*/  UISETP.NE.AND UP0, UPT, UR5, URZ, UPT ;  /* 0x000000ff0500728c */ /* 0x002fd2000bf05270 */
[----:B------:R-:W-:Y:S05]  /*0e90*/  BRA.U UP0, `(.L_x_13) ;  /* 0x0000003100c07547 */ /* 0x000fea000b800000 */
[----:B------:R-:W1:Y:S01]  /*0ea0*/  S2UR UR4, SR_CTAID.X ;  /* 0x00000000000479c3 */ /* 0x000e620000002500 */
[----:B------:R-:W-:Y:S02]  /*0eb0*/  UMOV UR8, 0x400 ;  /* 0x0000040000087882 */ /* 0x000fe40000000000 */
[----:B------:R-:W-:-:S04]  /*0ec0*/  ULEA UR8, UR5, UR8, 0x18 ;  /* 0x0000000805087291 */ /* 0x000fc8000f8ec0ff */
[----:B------:R-:W-:Y:S02]  /*0ed0*/  UIADD3 UR6, UPT, UPT, UR8, 0x8000, URZ ;  /* 0x0000800008067890 */ /* 0x000fe4000fffe0ff */
[----:B------:R-:W-:Y:S02]  /*0ee0*/  UIADD3 UR5, UPT, UPT, UR8, 0x24000, URZ ;  /* 0x0002400008057890 */ /* 0x000fe4000fffe0ff */
[----:B------:R-:W-:Y:S02]  /*0ef0*/  USHF.R.U32.HI UR6, URZ, 0x4, UR6 ;  /* 0x00000004ff067899 */ /* 0x000fe40008011606 */
[----:B------:R-:W-:Y:S02]  /*0f00*/  USHF.R.U32.HI UR5, URZ, 0x4, UR5 ;  /* 0x00000004ff057899 */ /* 0x000fe40008011605 */
[----:B------:R-:W-:Y:S02]  /*0f10*/  ULOP3.LUT UR6, UR6, 0x3fc0, URZ, 0xc0, !UPT ;  /* 0x00003fc006067892 */ /* 0x000fe4000f8ec0ff */
[----:B------:R-:W-:Y:S01]  /*0f20*/  ULOP3.LUT UR5, UR5, 0x3fc0, URZ, 0xc0, !UPT ;  /* 0x00003fc005057892 */ /* 0x000fe2000f8ec0ff */
[----:B-1----:R-:W-:-:S13]  /*0f30*/  ISETP.LE.U32.AND P0, PT, R0, UR4, PT ;  /* 0x0000000400007c0c */ /* 0x002fda000bf03070 */
[----:B------:R-:W-:Y:S05]  /*0f40*/  @P0 EXIT ;  /* 0x000000000000094d */ /* 0x000fea0003800000 */
[----:B------:R-:W-:Y:S01]  /*0f50*/  ULOP3.LUT UR4, URZ, UR4, URZ, 0x33, !UPT ;  /* 0x00000004ff047292 */ /* 0x000fe2000f8e33ff */
[C---:B------:R-:W-:Y:S01]  /*0f60*/  ISETP.GE.U32.AND P0, PT, R36.reuse, 0x7, PT ;  /* 0x000000072400780c */ /* 0x040fe20003f06070 */
[----:B------:R-:W-:Y:S01]  /*0f70*/  IMAD.MOV.U32 R4, RZ, RZ, RZ ;  /* 0x000000ffff047224 */ /* 0x000fe200078e00ff */
[C---:B------:R-:W-:Y:S01]  /*0f80*/  LEA R9, R36.reuse, UR6, 0xa ;  /* 0x0000000624097c11 */ /* 0x040fe2000f8e50ff */
[----:B------:R-:W-:Y:S01]  /*0f90*/  UMOV UR18, URZ ;  /* 0x000000ff00127c82 */ /* 0x000fe20008000000 */
[----:B------:R-:W-:Y:S01]  /*0fa0*/  LEA R8, R36, UR5, 0x9 ;  /* 0x0000000524087c11 */ /* 0x000fe2000f8e48ff */
[----:B------:R-:W-:Y:S01]  /*0fb0*/  VIADD R3, R0, UR4 ;  /* 0x0000000400037c36 */ /* 0x000fe20008000000 */
[----:B------:R-:W-:Y:S01]  /*0fc0*/  SEL R9, R9, RZ, !P0 ;  /* 0x000000ff09097207 */ /* 0x000fe20004000000 */
[----:B------:R-:W-:Y:S01]  /*0fd0*/  UMOV UR10, URZ ;  /* 0x000000ff000a7c82 */ /* 0x000fe20008000000 */
[----:B------:R-:W-:Y:S01]  /*0fe0*/  SEL R8, R8, RZ, !P0 ;  /* 0x000000ff08087207 */ /* 0x000fe20004000000 */
[----:B------:R-:W-:Y:S01]  /*0ff0*/  UMOV UR6, 0x80 ;  /* 0x0000008000067882 */ /* 0x000fe20000000000 */
[----:B------:R-:W-:Y:S01]  /*1000*/  SHF.R.U32.HI R3, RZ, 0x4, R3 ;  /* 0x00000004ff037819 */ /* 0x000fe20000011603 */
[----:B------:R-:W-:Y:S01]  /*1010*/  UMOV UR7, 0x84 ;  /* 0x0000008400077882 */ /* 0x000fe20000000000 */
[----:B------:R-:W-:Y:S01]  /*1020*/  UMOV UR4, 0x80 ;  /* 0x0000008000047882 */ /* 0x000fe20000000000 */
[----:B------:R-:W-:-:S02]  /*1030*/  UMOV UR5, 0x84 ;  /* 0x0000008400057882 */ /* 0x000fc40000000000 */
[----:B------:R-:W-:-:S07]  /*1040*/  IMAD.HI.U32 R3, R3, 0x24924925, RZ ;  /* 0x2492492503037827 */ /* 0x000fce00078e00ff */
.L_x_25:
[----:B------:R-:W-:Y:S01]  /*1050*/  USHF.R.U32.HI UR13, URZ, 0x1, UR18 ;  /* 0x00000001ff0d7899 */ /* 0x000fe20008011612 */
[----:B------:R-:W-:Y:S01]  /*1060*/  HFMA2 R7, -RZ, RZ, 0, 5.9604644775390625e-08 ;  /* 0x00000001ff077431 */ /* 0x000fe200000001ff */
[----:B------:R-:W-:Y:S02]  /*1070*/  USHF.L.U32 UR9, UR18, 0x3, URZ ;  /* 0x0000000312097899 */ /* 0x000fe400080006ff */
[----:B------:R-:W-:Y:S02]  /*1080*/  ULOP3.LUT UR13, UR13, 0x1, URZ, 0xc, !UPT ;  /* 0x000000010d0d7892 */ /* 0x000fe4000f8e0cff */
[----:B------:R-:W-:Y:S02]  /*1090*/  ULOP3.LUT UR9, UR9, 0x8, URZ, 0xc0, !UPT ;  /* 0x0000000809097892 */ /* 0x000fe4000f8ec0ff */
[----:B------:R-:W-:Y:S02]  /*10a0*/  USHF.L.U32 UR13, UR13, 0x1f, URZ ;  /* 0x0000001f0d0d7899 */ /* 0x000fe400080006ff */
[----:B------:R-:W-:-:S02]  /*10b0*/  USHF.L.U32 UR12, UR18, 0x6, URZ ;  /* 0x00000006120c7899 */ /* 0x000fc400080006ff */
[----:B------:R-:W-:Y:S01]  /*10c0*/  MOV R0, UR9 ;  /* 0x0000000900007c02 */ /* 0x000fe20008000f00 */
[----:B------:R-:W-:Y:S01]  /*10d0*/  UIADD3 UR9, UPT, UPT, UR8, UR9, URZ ;  /* 0x0000000908097290 */ /* 0x000fe2000fffe0ff */
[----:B------:R-:W-:Y:S01]  /*10e0*/  MOV R5, UR13 ;  /* 0x0000000d00057c02 */ /* 0x000fe20008000f00 */
[----:B------:R-:W-:Y:S02]  /*10f0*/  ULOP3.LUT UR12, UR12, 0x40, URZ, 0xc0, !UPT ;  /* 0x000000400c0c7892 */ /* 0x000fe4000f8ec0ff */
[----:B------:R-:W-:Y:S01]  /*1100*/  UIADD3 UR11, UPT, UPT, UR9, 0x33ca8, URZ ;  /* 0x00033ca8090b7890 */ /* 0x000fe2000fffe0ff */
[----:B------:R-:W1:Y:S02]  /*1110*/  SYNCS.PHASECHK.TRANS64.TRYWAIT P0, [R0+UR8+0x33cb8], R5 ;  /* 0x033cb805000075a7 */ /* 0x000e640008001108 */
[----:B-1----:R-:W-:Y:S09]  /*1120*/  @!P0 BRA `(.L_x_19) ;  /* 0x0000003c00748947 */ /* 0x002ff20003800000 */
.L_x_58:
[----:B------:R-:W-:Y:S01]  /*1130*/  NOP ;  /* 0x0000000000007918 */ /* 0x000fe20000000000 */
[----:B------:R-:W-:Y:S01]  /*1140*/  UMOV UR17, 0xe ;  /* 0x0000000e00117882 */ /* 0x000fe20000000000 */
[----:B------:R-:W-:-:S05]  /*1150*/  UMOV UR16, 0xfffffff0 ;  /* 0xfffffff000107882 */ /* 0x000fca0000000000 */
.L_x_24:
[----:B------:R-:W-:Y:S01]  /*1160*/  ULEA UR13, UR10, UR8, 0x3 ;  /* 0x000000080a0d7291 */ /* 0x000fe2000f8e18ff */
[----:B-1----:R-:W-:Y:S01]  /*1170*/  SHF.L.U32 R11, R4, 0x1f, RZ ;  /* 0x0000001f040b7819 */ /* 0x002fe200000006ff */
[----:B------:R-:W-:Y:S01]  /*1180*/  UIADD3 UR14, UPT, UPT, UR16, 0x10, URZ ;  /* 0x00000010100e7890 */ /* 0x000fe2000fffe0ff */
[----:B------:R-:W-:Y:S03]  /*1190*/  MOV R0, UR10 ;  /* 0x0000000a00007c02 */ /* 0x000fe60008000f00 */
[----:B------:R-:W-:Y:S03]  /*11a0*/  ULOP3.LUT UP0, UR14, UR14, 0x2, URZ, 0xc0, !UPT ;  /* 0x000000020e0e7892 */ /* 0x000fe6000f80c0ff */
[----:B------:R-:W1:Y:S02]  /*11b0*/  SYNCS.PHASECHK.TRANS64.TRYWAIT P0, [UR13+0x33c70], R11 ;  /* 0x033c700bff0075a7 */ /* 0x000e64000800110d */
[----:B-12---:R-:W-:Y:S07]  /*11c0*/  @!P0 BRA `(.L_x_20) ;  /* 0x0000003c006c8947 */ /* 0x006fee0003800000 */
.L_x_60:
[----:B------:R-:W-:Y:S01]  /*11d0*/  NOP ;  /* 0x0000000000007918 */ /* 0x000fe20000000000 */
[----:B------:R-:W-:Y:S05]  /*11e0*/  BRA.U UP0, `(.L_x_21) ;  /* 0x0000000100307547 */ /* 0x000fea000b800000 */
[----:B------:R-:W-:Y:S01]  /*11f0*/  ULEA UR9, UR10, UR8, 0x9 ;  /* 0x000000080a097291 */ /* 0x000fe2000f8e48ff */
[----:B------:R-:W-:Y:S01]  /*1200*/  UMOV UR21, 0x4008 ;  /* 0x0000400800157882 */ /* 0x000fe20000000000 */
[----:B------:R-:W-:Y:S02]  /*1210*/  UMOV UR23, 0x4008 ;  /* 0x0000400800177882 */ /* 0x000fe40000000000 */
[----:B------:R-:W-:Y:S02]  /*1220*/  UIADD3 UR15, UPT, UPT, UR9, 0x32000, URZ ;  /* 0x00032000090f7890 */ /* 0x000fe4000fffe0ff */
[----:B------:R-:W-:Y:S02]  /*1230*/  UIADD3 UR9, UPT, UPT, UR9, 0x32e00, URZ ;  /* 0x00032e0009097890 */ /* 0x000fe4000fffe0ff */
[----:B------:R-:W-:Y:S02]  /*1240*/  USHF.R.U32.HI UR15, URZ, 0x4, UR15 ;  /* 0x00000004ff0f7899 */ /* 0x000fe4000801160f */
[----:B------:R-:W-:Y:S02]  /*1250*/  USHF.R.U32.HI UR9, URZ, 0x4, UR9 ;  /* 0x00000004ff097899 */ /* 0x000fe40008011609 */
[----:B------:R-:W-:Y:S02]  /*1260*/  ULOP3.LUT UR20, UR15, 0x3fe0, URZ, 0xc0, !UPT ;  /* 0x00003fe00f147892 */ /* 0x000fe4000f8ec0ff */
[----:B------:R-:W-:Y:S07]  /*1270*/  ULOP3.LUT UR22, UR9, 0x3fe0, URZ, 0xc0, !UPT ;  /* 0x00003fe009167892 */ /* 0x000fee000f8ec0ff */
[----:B------:R2:W-:Y:S02]  /*1280*/  UTCCP.T.S.4x32dp128bit tmem[0x80], gdesc[UR20] ;  /* 0x00008014ff0079e7 */ /* 0x0005e40009100000 */
[----:B------:R2:W-:Y:S01]  /*1290*/  UTCCP.T.S.4x32dp128bit tmem[0x84], gdesc[UR22] ;  /* 0x00008416ff0079e7 */ /* 0x0005e20009100000 */
[----:B------:R-:W-:Y:S02]  /*12a0*/  NOP ;  /* 0x0000000000007918 */ /* 0x000fe40000000000 */
.L_x_21:
[----:B------:R-:W-:Y:S01]  /*12b0*/  UISETP.NE.AND UP0, UPT, UR10, 0x6, UPT ;  /* 0x000000060a00788c */ /* 0x000fe2000bf05270 */
[----:B------:R-:W-:Y:S01]  /*12c0*/  SHFL.IDX PT, R5, R8, R0, 0x1f ;  /* 0x00001f0008057589 */ /* 0x000fe200000e0000 */
[----:B------:R-:W-:Y:S01]  /*12d0*/  UIADD3 UR10, UPT, UPT, UR10, 0x1, URZ ;  /* 0x000000010a0a7890 */ /* 0x000fe2000fffe0ff */
[----:B------:R-:W-:Y:S03]  /*12e0*/  NOP ;  /* 0x0000000000007918 */ /* 0x000fe60000000000 */
[----:B------:R-:W-:Y:S03]  /*12f0*/  USEL UR10, UR10, URZ, UP0 ;  /* 0x000000ff0a0a7287 */ /* 0x000fe60008000000 */
[----:B-1----:R-:W1:Y:S01]  /*1300*/  SHFL.IDX PT, R2, R9, R0, 0x1f ;  /* 0x00001f0009027589 */ /* 0x002e6200000e0000 */
[----:B------:R-:W-:Y:S02]  /*1310*/  USHF.L.U32 UR15, UR14, 0x4, URZ ;  /* 0x000000040e0f7899 */ /* 0x000fe400080006ff */
[----:B------:R-:W-:Y:S02]  /*1320*/  ULEA UR9, UR10, UR8, 0x3 ;  /* 0x000000080a097291 */ /* 0x000fe4000f8e18ff */
[----:B------:R-:W-:Y:S01]  /*1330*/  ULEA UR14, UR14, 0x890, 0xd ;  /* 0x000008900e0e7891 */ /* 0x000fe2000f8e68ff */
[----:B------:R-:W-:Y:S01]  /*1340*/  ISETP.NE.AND P0, PT, RZ, UR10, PT ;  /* 0x0000000aff007c0c */ /* 0x000fe2000bf05270 */
[----:B------:R-:W-:Y:S01]  /*1350*/  UISETP.NE.AND UP0, UPT, UR16, -0x10, UPT ;  /* 0xfffffff01000788c */ /* 0x000fe2000bf05270 */
[----:B------:R-:W-:Y:S01]  /*1360*/  IMAD.U32 R10, RZ, RZ, UR10 ;  /* 0x0000000aff0a7e24 */ /* 0x000fe2000f8e00ff */
[----:B------:R-:W-:Y:S02]  /*1370*/  UPRMT UR15, UR15, 0x5410, UR14 ;  /* 0x000054100f0f7896 */ /* 0x000fe4000800000e */
[----:B------:R-:W-:Y:S01]  /*1380*/  UIADD3 UR13, UPT, UPT, UR13, 0x33c38, URZ ;  /* 0x00033c380d0d7890 */ /* 0x000fe2000fffe0ff */
[----:B------:R-:W-:Y:S01]  /*1390*/  UMOV UR14, URZ ;  /* 0x000000ff000e7c82 */ /* 0x000fe20008000000 */
[----:B--2---:R-:W-:Y:S01]  /*13a0*/  UMOV UR23, 0x40004040 ;  /* 0x4000404000177882 */ /* 0x004fe20000000000 */
[----:B------:R-:W-:Y:S01]  /*13b0*/  UMOV UR21, 0x40004040 ;  /* 0x4000404000157882 */ /* 0x000fe20000000000 */
[----:B------:R-:W-:Y:S01]  /*13c0*/  UMOV UR27, 0x40004040 ;  /* 0x40004040001b7882 */ /* 0x000fe20000000000 */
[----:B------:R-:W-:Y:S01]  /*13d0*/  UMOV UR25, 0x40004040 ;  /* 0x4000404000197882 */ /* 0x000fe20000000000 */
[----:B------:R-:W-:Y:S01]  /*13e0*/  UMOV UR31, 0x40004040 ;  /* 0x40004040001f7882 */ /* 0x000fe20000000000 */
[----:B------:R-:W-:Y:S01]  /*13f0*/  UMOV UR29, 0x40004040 ;  /* 0x40004040001d7882 */ /* 0x000fe20000000000 */
[----:B------:R-:W-:Y:S01]  /*1400*/  UMOV UR35, 0x40004040 ;  /* 0x4000404000237882 */ /* 0x000fe20000000000 */
[----:B------:R-:W-:Y:S01]  /*1410*/  UMOV UR33, 0x40004040 ;  /* 0x4000404000217882 */ /* 0x000fe20000000000 */
[----:B-1----:R-:W-:Y:S02]  /*1420*/  R2UR UR22, R2 ;  /* 0x00000000021672ca */ /* 0x002fe400000e0000 */
[----:B------:R-:W-:Y:S02]  /*1430*/  R2UR UR20, R5 ;  /* 0x00000000051472ca */ /* 0x000fe400000e0000 */
[----:B------:R-:W-:Y:S04]  /*1440*/  SEL R5, RZ, 0x1, P0 ;  /* 0x00000001ff057807 */ /* 0x000fe80000000000 */
[----:B------:R-:W-:Y:S05]  /*1450*/  LOP3.LUT R4, R4, R5, RZ, 0x3c, !PT ;  /* 0x0000000504047212 */ /* 0x000fea00078e3cff */
[----:B------:R-:W-:Y:S01]  /*1460*/  UIADD3 UR26, UPT, UPT, UR22, 0x2, URZ ;  /* 0x00000002161a7890 */ /* 0x000fe2000fffe0ff */
[----:B------:R-:W-:Y:S01]  /*1470*/  IMAD.U32 R13, R4, -0x80000000, RZ ;  /* 0x80000000040d7824 */ /* 0x000fe200078e00ff */
[----:B------:R-:W-:Y:S01]  /*1480*/  UIADD3 UR24, UPT, UPT, UR20, 0x2, URZ ;  /* 0x0000000214187890 */ /* 0x000fe2000fffe0ff */
[----:B------:R1:W-:Y:S01]  /*1490*/  UTCQMMA gdesc[UR22], gdesc[UR20], tmem[UR12], tmem[UR14], idesc[UR15], tmem[UR6], UP0 ;  /* 0x00060e1416007dea */ /* 0x0003e2000800030c */
[----:B------:R-:W-:Y:S02]  /*14a0*/  UIADD3 UR30, UPT, UPT, UR22, 0x4, URZ ;  /* 0x00000004161e7890 */ /* 0x000fe4000fffe0ff */
[----:B------:R-:W-:Y:S02]  /*14b0*/  UIADD3 UR28, UPT, UPT, UR20, 0x4, URZ ;  /* 0x00000004141c7890 */ /* 0x000fe4000fffe0ff */
[----:B------:R-:W-:Y:S02]  /*14c0*/  UIADD3 UR34, UPT, UPT, UR22, 0x6, URZ ;  /* 0x0000000616227890 */ /* 0x000fe4000fffe0ff */
[----:B------:R-:W-:Y:S01]  /*14d0*/  UIADD3 UR32, UPT, UPT, UR20, 0x6, URZ ;  /* 0x0000000614207890 */ /* 0x000fe2000fffe0ff */
[----:B------:R1:W-:Y:S04]  /*14e0*/  UTCQMMA gdesc[UR26], gdesc[UR24], tmem[UR12], tmem[UR14], idesc[UR15], tmem[UR6], UPT ;  /* 0x00060e181a007dea */ /* 0x0003e8000b80030c */
[----:B------:R1:W-:Y:S04]  /*14f0*/  UTCQMMA gdesc[UR30], gdesc[UR28], tmem[UR12], tmem[UR14], idesc[UR15], tmem[UR6], UPT ;  /* 0x00060e1c1e007dea */ /* 0x0003e8000b80030c */
[----:B------:R1:W-:Y:S01]  /*1500*/  UTCQMMA gdesc[UR34], gdesc[UR32], tmem[UR12], tmem[UR14], idesc[UR15], tmem[UR6], UPT ;  /* 0x00060e2022007dea */ /* 0x0003e2000b80030c */
[----:B------:R1:W-:Y:S01]  /*1510*/  UTCBAR [UR13], URZ ;  /* 0x000000ff0d0073e9 */ /* 0x0003e200080000ff */
[----:B------:R-:W2:Y:S02]  /*1520*/  SYNCS.PHASECHK.TRANS64.TRYWAIT P0, [UR9+0x33c70], R13 ;  /* 0x033c700dff0075a7 */ /* 0x000ea40008001109 */
[----:B-12---:R-:W-:Y:S05]  /*1530*/  @!P0 BRA `(.L_x_22) ;  /* 0x0000003800ac8947 */ /* 0x006fea0003800000 */
.L_x_62:
[----:B------:R-:W-:Y:S01]  /*1540*/  ELECT P0, URZ, PT ;  /* 0x0000000000ff782f */ /* 0x000fe20003800000 */
[----:B------:R-:W-:Y:S01]  /*1550*/  SHFL.IDX PT, R2, R9, R10, 0x1f ;  /* 0x00001f0a09027589 */ /* 0x000fe200000e0000 */
[----:B------:R-:W-:Y:S02]  /*1560*/  UIADD3 UR9, UPT, UPT, UR9, 0x33c38, URZ ;  /* 0x00033c3809097890 */ /* 0x000fe4000fffe0ff */
[----:B------:R-:W-:Y:S05]  /*1570*/  UISETP.NE.AND UP0, UPT, UR16, -0x2, UPT ;  /* 0xfffffffe1000788c */ /* 0x000fea000bf05270 */
[----:B-1----:R-:W1:Y:S01]  /*1580*/  SHFL.IDX PT, R0, R8, R10, 0x1f ;  /* 0x00001f0a08007589 */ /* 0x002e6200000e0000 */
[----:B------:R-:W-:Y:S01]  /*1590*/  NOP ;  /* 0x0000000000007918 */ /* 0x000fe20000000000 */
[----:B------:R-:W-:Y:S02]  /*15a0*/  NOP ;  /* 0x0000000000007918 */ /* 0x000fe40000000000 */
[C---:B------:R-:W-:Y:S01]  /*15b0*/  @P0 IMAD.SHL.U32 R5, R7.reuse, 0x2000, RZ ;  /* 0x0000200007050824 */ /* 0x040fe200078e00ff */
[----:B------:R-:W-:Y:S01]  /*15c0*/  UMOV UR21, 0x40004040 ;  /* 0x4000404000157882 */ /* 0x000fe20000000000 */
[----:B------:R-:W-:Y:S01]  /*15d0*/  @P0 IMAD.SHL.U32 R6, R7, 0x10, RZ ;  /* 0x0000001007060824 */ /* 0x000fe200078e00ff */
[----:B------:R-:W-:Y:S01]  /*15e0*/  UMOV UR15, 0x40004040 ;  /* 0x40004040000f7882 */ /* 0x000fe20000000000 */
[----:B------:R-:W-:Y:S01]  /*15f0*/  UMOV UR27, 0x40004040 ;  /* 0x40004040001b7882 */ /* 0x000fe20000000000 */
[----:B------:R-:W-:Y:S01]  /*1600*/  @P0 LOP3.LUT R5, R5, 0x6000, RZ, 0xc0, !PT ;  /* 0x0000600005050812 */ /* 0x000fe200078ec0ff */
[----:B------:R-:W-:Y:S01]  /*1610*/  UMOV UR25, 0x40004040 ;  /* 0x4000404000197882 */ /* 0x000fe20000000000 */
[----:B------:R-:W-:Y:S01]  /*1620*/  @P0 LOP3.LUT R6, R6, 0x30, RZ, 0xc0, !PT ;  /* 0x0000003006060812 */ /* 0x000fe200078ec0ff */
[----:B------:R-:W-:Y:S01]  /*1630*/  UMOV UR31, 0x40004040 ;  /* 0x40004040001f7882 */ /* 0x000fe20000000000 */
[----:B------:R-:W-:Y:S01]  /*1640*/  @P0 LOP3.LUT R5, R5, 0x890, RZ, 0xfc, !PT ;  /* 0x0000089005050812 */ /* 0x000fe200078efcff */
[----:B------:R-:W-:Y:S01]  /*1650*/  UMOV UR29, 0x40004040 ;  /* 0x40004040001d7882 */ /* 0x000fe20000000000 */
[----:B------:R-:W-:Y:S01]  /*1660*/  UMOV UR35, 0x40004040 ;  /* 0x4000404000237882 */ /* 0x000fe20000000000 */
[----:B------:R-:W-:Y:S01]  /*1670*/  UMOV UR33, 0x40004040 ;  /* 0x4000404000217882 */ /* 0x000fe20000000000 */
[----:B------:R-:W-:Y:S02]  /*1680*/  @P0 PRMT R5, R6, 0x5410, R5 ;  /* 0x0000541006050816 */ /* 0x000fe40000000005 */
[----:B-1----:R-:W-:Y:S01]  /*1690*/  R2UR UR14, R0 ;  /* 0x00000000000e72ca */ /* 0x002fe200000e0000 */
[----:B------:R-:W-:Y:S01]  /*16a0*/  @P0 IMAD.MOV.U32 R10, RZ, RZ, RZ ;  /* 0x000000ffff0a0224 */ /* 0x000fe200078e00ff */
[----:B------:R-:W-:Y:S02]  /*16b0*/  @P0 R2UR UR13, R5 ;  /* 0x00000000050d02ca */ /* 0x000fe400000e0000 */
[----:B------:R-:W-:Y:S02]  /*16c0*/  R2UR UR20, R2 ;  /* 0x00000000021472ca */ /* 0x000fe400000e0000 */
[----:B------:R-:W-:Y:S07]  /*16d0*/  @P0 R2UR UR22, R10 ;  /* 0x000000000a1602ca */ /* 0x000fee00000e0000 */
[----:B------:R-:W-:Y:S02]  /*16e0*/  UIADD3 UR24, UPT, UPT, UR14, 0x2, URZ ;  /* 0x000000020e187890 */ /* 0x000fe4000fffe0ff */
[----:B------:R-:W-:Y:S01]  /*16f0*/  UIADD3 UR28, UPT, UPT, UR14, 0x4, URZ ;  /* 0x000000040e1c7890 */ /* 0x000fe2000fffe0ff */
[----:B------:R-:W-:Y:S01]  /*1700*/  IMAD.U32 R11, RZ, RZ, UR13 ;  /* 0x0000000dff0b7e24 */ /* 0x000fe2000f8e00ff */
[----:B------:R-:W-:Y:S02]  /*1710*/  UIADD3 UR26, UPT, UPT, UR20, 0x2, URZ ;  /* 0x00000002141a7890 */ /* 0x000fe4000fffe0ff */
[----:B------:R-:W-:Y:S02]  /*1720*/  UIADD3 UR30, UPT, UPT, UR20, 0x4, URZ ;  /* 0x00000004141e7890 */ /* 0x000fe4000fffe0ff */
[----:B------:R-:W-:Y:S01]  /*1730*/  @P0 R2UR UR23, R11 ;  /* 0x000000000b1702ca */ /* 0x000fe200000e0000 */
[----:B------:R-:W-:Y:S02]  /*1740*/  UIADD3 UR34, UPT, UPT, UR20, 0x6, URZ ;  /* 0x0000000614227890 */ /* 0x000fe4000fffe0ff */
[----:B------:R-:W-:Y:S10]  /*1750*/  UIADD3 UR32, UPT, UPT, UR14, 0x6, URZ ;  /* 0x000000060e207890 */ /* 0x000ff4000fffe0ff */
[----:B------:R1:W-:Y:S01]  /*1760*/  UTCQMMA gdesc[UR20], gdesc[UR14], tmem[UR12], tmem[UR22], idesc[UR23], tmem[UR4], UPT ;  /* 0x0004160e14007dea */ /* 0x0003e2000b80030c */
[----:B------:R1:W-:Y:S01]  /*1770*/  UTCQMMA gdesc[UR26], gdesc[UR24], tmem[UR12], tmem[UR22], idesc[UR23], tmem[UR4], UPT ;  /* 0x000416181a007dea */ /* 0x0003e2000b80030c */
[----:B------:R1:W-:Y:S01]  /*1780*/  UTCQMMA gdesc[UR30], gdesc[UR28], tmem[UR12], tmem[UR22], idesc[UR23], tmem[UR4], UPT ;  /* 0x0004161c1e007dea */ /* 0x0003e2000b80030c */
[----:B------:R1:W-:Y:S01]  /*1790*/  UTCQMMA gdesc[UR34], gdesc[UR32], tmem[UR12], tmem[UR22], idesc[UR23], tmem[UR4], UPT ;  /* 0x0004162022007dea */ /* 0x0003e2000b80030c */
[----:B------:R1:W-:Y:S01]  /*17a0*/  UTCBAR [UR9], URZ ;  /* 0x000000ff090073e9 */ /* 0x0003e200080000ff */
[----:B------:R-:W-:Y:S05]  /*17b0*/  BRA.U UP0, `(.L_x_23) ;  /* 0x0000000100087547 */ /* 0x000fea000b800000 */
[----:B------:R2:W-:Y:S01]  /*17c0*/  UTCBAR [UR11], URZ ;  /* 0x000000ff0b0073e9 */ /* 0x0005e200080000ff */
[----:B------:R-:W-:Y:S01]  /*17d0*/  NOP ;  /* 0x0000000000007918 */ /* 0x000fe20000000000 */
.L_x_23:
[----:B------:R-:W-:Y:S01]  /*17e0*/  UISETP.NE.AND UP0, UPT, UR10, 0x6, UPT ;  /* 0x000000060a00788c */ /* 0x000fe2000bf05270 */
[----:B------:R-:W-:Y:S01]  /*17f0*/  VIADD R7, R7, 0x2 ;  /* 0x0000000207077836 */ /* 0x000fe20000000000 */
[----:B------:R-:W-:Y:S02]  /*1800*/  UIADD3 UR10, UPT, UPT, UR10, 0x1, URZ ;  /* 0x000000010a0a7890 */ /* 0x000fe4000fffe0ff */
[----:B------:R-:W-:Y:S02]  /*1810*/  UIADD3 UR17, UPT, UPT, UR17, -0x2, URZ ;  /* 0xfffffffe11117890 */ /* 0x000fe4000fffe0ff */
[----:B------:R-:W-:Y:S02]  /*1820*/  USEL UR10, UR10, URZ, UP0 ;  /* 0x000000ff0a0a7287 */ /* 0x000fe40008000000 */
[----:B------:R-:W-:Y:S02]  /*1830*/  UISETP.NE.AND UP0, UPT, UR17, -0x2, UPT ;  /* 0xfffffffe1100788c */ /* 0x000fe4000bf05270 */
[----:B------:R-:W-:Y:S02]  /*1840*/  UIADD3 UR16, UPT, UPT, UR16, 0x2, URZ ;  /* 0x0000000210107890 */ /* 0x000fe4000fffe0ff */
[----:B------:R-:W-:Y:S04]  /*1850*/  ISETP.NE.AND P0, PT, RZ, UR10, PT ;  /* 0x0000000aff007c0c */ /* 0x000fe8000bf05270 */
[----:B------:R-:W-:Y:S04]  /*1860*/  SEL R5, RZ, 0x1, P0 ;  /* 0x00000001ff057807 */ /* 0x000fe80000000000 */
[----:B------:R-:W-:Y:S01]  /*1870*/  LOP3.LUT R4, R4, R5, RZ, 0x3c, !PT ;  /* 0x0000000504047212 */ /* 0x000fe200078e3cff */
[----:B------:R-:W-:Y:S06]  /*1880*/  BRA.U UP0, `(.L_x_24) ;  /* 0xfffffff900347547 */ /* 0x000fec000b83ffff */
[----:B------:R-:W-:-:S13]  /*1890*/  ISETP.NE.AND P0, PT, R3, UR18, PT ;  /* 0x0000001203007c0c */ /* 0x000fda000bf05270 */
[----:B-12---:R-:W-:Y:S05]  /*18a0*/  @!P0 EXIT ;  /* 0x000000000000894d */ /* 0x006fea0003800000 */
[----:B------:R-:W-:Y:S01]  /*18b0*/  UIADD3 UR18, UPT, UPT, UR18, 0x1, URZ ;  /* 0x0000000112127890 */ /* 0x000fe2000fffe0ff */
[----:B------:R-:W-:Y:S11]  /*18c0*/  BRA `(.L_x_25) ;  /* 0xfffffff400e07947 */ /* 0x000ff6000383ffff */
.L_x_11:
[----:B------:R-:W-:-:S13]  /*18d0*/  ELECT P0, URZ, PT ;  /* 0x0000000000ff782f */ /* 0x000fda0003800000 */
[----:B------:R-:W-:Y:S05]  /*18e0*/  @!P0 BRA `(.L_x_13) ;  /* 0x00000028002c8947 */ /* 0x000fea0003800000 */
[----:B------:R-:W1:Y:S02]  /*18f0*/  S2UR UR4, SR_CTAID.X ;  /* 0x00000000000479c3 */ /* 0x000e640000002500 */
[----:B-1----:R-:W-:-:S13]  /*1900*/  ISETP.LE.U32.AND P0, PT, R0, UR4, PT ;  /* 0x0000000400007c0c */ /* 0x002fda000bf03070 */
[----:B------:R-:W-:Y:S05]  /*1910*/  @P0 EXIT ;  /* 0x000000000000094d */ /* 0x000fea0003800000 */
[----:B------:R-:W1:Y:S01]  /*1920*/  S2R R10, SR_CgaCtaId ;  /* 0x00000000000a7919 */ /* 0x000e620000008800 */
[----:B------:R-:W-:Y:S01]  /*1930*/  IMAD.U32 R15, RZ, RZ, UR4 ;  /* 0x00000004ff0f7e24 */ /* 0x000fe2000f8e00ff */
[----:B------:R-:W2:Y:S01]  /*1940*/  LDC.64 R22, c[0x0][0x380] ;  /* 0x0000e000ff167b82 */ /* 0x000ea20000000a00 */
[----:B------:R-:W-:Y:S01]  /*1950*/  MOV R3, 0x400 ;  /* 0x0000040000037802 */ /* 0x000fe20000000f00 */
[----:B------:R-:W-:Y:S02]  /*1960*/  IMAD.MOV.U32 R18, RZ, RZ, RZ ;  /* 0x000000ffff127224 */ /* 0x000fe400078e00ff */
[----:B------:R-:W-:Y:S02]  /*1970*/  LOP3.LUT R11, RZ, R15, RZ, 0x33, !PT ;  /* 0x0000000fff0b7212 */ /* 0x000fe400078e33ff */
[----:B------:R-:W-:Y:S02]  /*1980*/  PRMT R12, R15, 0x7610, R12 ;  /* 0x000076100f0c7816 */ /* 0x000fe4000000000c */
[----:B------:R-:W3:Y:S01]  /*1990*/  LDC.64 R20, c[0x0][0x348] ;  /* 0x0000d200ff147b82 */ /* 0x000ee20000000a00 */
[----:B------:R-:W-:-:S05]  /*19a0*/  IMAD.IADD R11, R0, 0x1, R11 ;  /* 0x00000001000b7824 */ /* 0x000fca00078e020b */
[----:B------:R-:W-:Y:S02]  /*19b0*/  SHF.R.U32.HI R11, RZ, 0x4, R11 ;  /* 0x00000004ff0b7819 */ /* 0x000fe4000001160b */
[----:B------:R-:W4:Y:S03]  /*19c0*/  LDC.64 R6, c[0x0][0x358] ;  /* 0x0000d600ff067b82 */ /* 0x000f260000000a00 */
[----:B------:R-:W-:-:S05]  /*19d0*/  IMAD.HI.U32 R11, R11, 0x24924925, RZ ;  /* 0x249249250b0b7827 */ /* 0x000fca00078e00ff */
[----:B------:R-:W-:Y:S02]  /*19e0*/  IADD3 R11, PT, PT, -R11, RZ, RZ ;  /* 0x000000ff0b0b7210 */ /* 0x000fe40007ffe1ff */
[----:B-1----:R-:W-:Y:S01]  /*19f0*/  LEA R10, R10, R3, 0x18 ;  /* 0x000000030a0a7211 */ /* 0x002fe200078ec0ff */
[----:B------:R-:W-:-:S04]  /*1a00*/  HFMA2 R3, -RZ, RZ, 0, 0 ;  /* 0x00000000ff037431 */ /* 0x000fc800000001ff */
[----:B------:R-:W-:-:S07]  /*1a10*/  VIADD R14, R10, 0x33c00 ;  /* 0x00033c000a0e7836 */ /* 0x000fce0000000000 */
.L_x_42:
[----:B------:R-:W-:Y:S01]  /*1a20*/  SHF.R.U32.HI R19, RZ, 0x7, R15 ;  /* 0x00000007ff137819 */ /* 0x000fe2000001160f */
[----:B------:R-:W-:Y:S05]  /*1a30*/  YIELD ;  /* 0x0000000000007946 */ /* 0x000fea0003800000 */
[----:B------:R-:W-:Y:S01]  /*1a40*/  IMAD.HI.U32 R19, R19, 0x24924925, RZ ;  /* 0x2492492513137827 */ /* 0x000fe200078e00ff */
[----:B------:R-:W-:Y:S04]  /*1a50*/  MOV R4, 0x1af0 ;  /* 0x00001af000047802 */ /* 0x000fe80000000f00 */
[C---:B------:R-:W-:Y:S01]  /*1a60*/  PRMT R0, R19.reuse, 0x9910, RZ ;  /* 0x0000991013007816 */ /* 0x040fe200000000ff */
[----:B------:R-:W-:Y:S04]  /*1a70*/  IMAD.SHL.U32 R19, R19, 0x8, RZ ;  /* 0x0000000813137824 */ /* 0x000fe800078e00ff */
[----:B------:R-:W-:Y:S01]  /*1a80*/  IMAD R0, R0, 0x380, RZ ;  /* 0x0000038000007824 */ /* 0x000fe200078e02ff */
[----:B------:R-:W-:Y:S03]  /*1a90*/  VIADDMNMX.U32 R5, R2, -R19, 0x8, PT ;  /* 0x0000000802057446 */ /* 0x000fe60003800813 */
[----:B------:R-:W-:Y:S05]  /*1aa0*/  IMAD.MOV R9, RZ, RZ, -R0 ;  /* 0x000000ffff097224 */ /* 0x000fea00078e0a00 */
[----:B------:R-:W-:Y:S05]  /*1ab0*/  PRMT R9, R9, 0x7710, RZ ;  /* 0x0000771009097816 */ /* 0x000fea00000000ff */
[----:B------:R-:W-:Y:S05]  /*1ac0*/  IMAD.IADD R24, R9, 0x1, R12 ;  /* 0x0000000109187824 */ /* 0x000fea00078e020c */
[----:B------:R-:W-:Y:S02]  /*1ad0*/  LOP3.LUT R8, R24, 0xffff, RZ, 0xc0, !PT ;  /* 0x0000ffff18087812 */ /* 0x000fe400078ec0ff */
[----:B--234-:R-:W-:Y:S05]  /*1ae0*/  CALL.REL.NOINC `($__internal_3_$__cuda_sm20_div_u16) ;  /* 0x0000003c00447944 */ /* 0x01cfea0003c00000 */
[----:B------:R-:W-:Y:S01]  /*1af0*/  LOP3.LUT R4, R18, 0x1, RZ, 0x3c, !PT ;  /* 0x0000000112047812 */ /* 0x000fe200078e3cff */
[----:B------:R-:W-:Y:S01]  /*1b00*/  IMAD R8, R3, 0x8, R14 ;  /* 0x0000000803087824 */ /* 0x000fe200078e020e */
[----:B------:R-:W-:Y:S03]  /*1b10*/  PRMT R5, R5, 0x9910, RZ ;  /* 0x0000991005057816 */ /* 0x000fe600000000ff */
[----:B------:R-:W-:Y:S01]  /*1b20*/  IMAD.U32 R9, R4, -0x80000000, RZ ;  /* 0x8000000004097824 */ /* 0x000fe200078e00ff */
[----:B------:R-:W-:Y:S03]  /*1b30*/  PRMT R4, R0, 0x9910, RZ ;  /* 0x0000991000047816 */ /* 0x000fe600000000ff */
[----:B------:R-:W1:Y:S02]  /*1b40*/  SYNCS.PHASECHK.TRANS64.TRYWAIT P0, [R8+URZ+0x38], R9 ;  /* 0x00003809080075a7 */ /* 0x000e6400080011ff */
[----:B------:R-:W-:Y:S05]  /*1b50*/  IMAD R4, R5, R4, RZ ;  /* 0x0000000405047224 */ /* 0x000fea00078e02ff */
[----:B------:R-:W-:Y:S04]  /*1b60*/  IADD3 R4, PT, PT, RZ, -R4, RZ ;  /* 0x80000004ff047210 */ /* 0x000fe80007ffe0ff */
[----:B------:R-:W-:Y:S05]  /*1b70*/  PRMT R5, R4, 0x7710, RZ ;  /* 0x0000771004057816 */ /* 0x000fea00000000ff */
[----:B------:R-:W-:Y:S05]  /*1b80*/  IMAD.IADD R4, R24, 0x1, R5 ;  /* 0x0000000118047824 */ /* 0x000fea00078e0205 */
[----:B------:R-:W-:Y:S04]  /*1b90*/  LOP3.LUT R4, R4, 0xffff, RZ, 0xc0, !PT ;  /* 0x0000ffff04047812 */ /* 0x000fe800078ec0ff */
[----:B------:R-:W-:Y:S01]  /*1ba0*/  IADD3 R19, PT, PT, R19, R4, RZ ;  /* 0x0000000413137210 */ /* 0x000fe20007ffe0ff */
[----:B-1----:R-:W-:Y:S06]  /*1bb0*/  @!P0 BRA `(.L_x_26) ;  /* 0x0000003400288947 */ /* 0x002fec0003800000 */
.L_x_64:
[----:B------:R-:W-:Y:S01]  /*1bc0*/  R2UR UR4, R6 ;  /* 0x00000000060472ca */ /* 0x000fe200000e0000 */
[----:B------:R-:W-:Y:S01]  /*1bd0*/  IMAD.SHL.U32 R9, R19, 0x80, RZ ;  /* 0x0000008013097824 */ /* 0x000fe200078e00ff */
[----:B------:R-:W-:Y:S01]  /*1be0*/  R2UR UR5, R7 ;  /* 0x00000000070572ca */ /* 0x000fe200000e0000 */
[----:B------:R-:W-:Y:S01]  /*1bf0*/  UMOV UR18, URZ ;  /* 0x000000ff00127c82 */ /* 0x000fe20008000000 */
[C---:B------:R-:W-:Y:S01]  /*1c00*/  IADD3 R26, P1, PT, R20.reuse, 0x140, RZ ;  /* 0x00000140141a7810 */ /* 0x040fe20007f3e0ff */
[----:B------:R-:W-:Y:S01]  /*1c10*/  UMOV UR6, 0x0 ;  /* 0x0000000000067882 */ /* 0x000fe20000000000 */
[C---:B------:R-:W-:Y:S01]  /*1c20*/  LEA R4, P0, R9.reuse, R22, 0x2 ;  /* 0x0000001609047211 */ /* 0x040fe200078010ff */
[----:B------:R-:W-:Y:S01]  /*1c30*/  UMOV UR7, 0x10000000 ;  /* 0x1000000000077882 */ /* 0x000fe20000000000 */
[C---:B------:R-:W-:Y:S01]  /*1c40*/  IADD3 R32, P3, PT, R20.reuse, 0x40, RZ ;  /* 0x0000004014207810 */ /* 0x040fe20007f7e0ff */
[--C-:B------:R-:W-:Y:S01]  /*1c50*/  IMAD.X R27, RZ, RZ, R21.reuse, P1 ;  /* 0x000000ffff1b7224 */ /* 0x100fe200008e0615 */
[----:B-1----:R-:W-:Y:S01]  /*1c60*/  LEA.HI.X R5, R9, R23, RZ, 0x2, P0 ;  /* 0x0000001709057211 */ /* 0x002fe200000f14ff */
[C---:B------:R-:W-:Y:S01]  /*1c70*/  VIADD R13, R3.reuse, 0x1 ;  /* 0x00000001030d7836 */ /* 0x040fe20000000000 */
[----:B------:R-:W-:Y:S01]  /*1c80*/  ISETP.NE.AND P0, PT, R3, 0x6, PT ;  /* 0x000000060300780c */ /* 0x000fe20003f05270 */
[----:B------:R-:W-:Y:S01]  /*1c90*/  UMOV UR22, UR18 ;  /* 0x0000001200167c82 */ /* 0x000fe20008000000 */
[----:B------:R-:W-:Y:S01]  /*1ca0*/  IADD3 R30, P2, PT, R20, 0xc0, RZ ;  /* 0x000000c0141e7810 */ /* 0x000fe20007f5e0ff */
[----:B------:R-:W-:Y:S01]  /*1cb0*/  UMOV UR15, URZ ;  /* 0x000000ff000f7c82 */ /* 0x000fe20008000000 */
[----:B------:R-:W-:Y:S01]  /*1cc0*/  SEL R13, R13, RZ, P0 ;  /* 0x000000ff0d0d7207 */ /* 0x000fe20000000000 */
[----:B------:R-:W2:Y:S01]  /*1cd0*/  LDG.E.CONSTANT R5, desc[UR4][R4.64] ;  /* 0x0000000404057981 */ /* 0x000ea2000c1e9900 */
[----:B------:R-:W-:Y:S01]  /*1ce0*/  R2UR UR17, R8 ;  /* 0x00000000081172ca */ /* 0x000fe200000e0000 */
[--C-:B------:R-:W-:Y:S01]  /*1cf0*/  IMAD R17, R3, 0x4000, R10.reuse ;  /* 0x0000400003117824 */ /* 0x100fe200078e020a */
[----:B------:R-:W-:Y:S01]  /*1d00*/  ISETP.NE.AND P0, PT, R13, RZ, PT ;  /* 0x000000ff0d00720c */ /* 0x000fe20003f05270 */
[----:B------:R-:W-:Y:S01]  /*1d10*/  IMAD R24, R3, 0x200, R10 ;  /* 0x0000020003187824 */ /* 0x000fe200078e020a */
[----:B------:R-:W-:Y:S01]  /*1d20*/  R2UR UR30, R32 ;  /* 0x00000000201e72ca */ /* 0x000fe200000e0000 */
[----:B------:R-:W-:Y:S01]  /*1d30*/  IMAD.SHL.U32 R0, R0, 0x40, RZ ;  /* 0x0000004000007824 */ /* 0x000fe200078e00ff */
[----:B------:R-:W-:Y:S01]  /*1d40*/  SEL R19, RZ, 0x1, P0 ;  /* 0x00000001ff137807 */ /* 0x000fe20000000000 */
[----:B------:R-:W-:Y:S01]  /*1d50*/  IMAD R29, R13, 0x8, R14 ;  /* 0x000000080d1d7824 */ /* 0x000fe200078e020e */
[----:B------:R-:W-:Y:S01]  /*1d60*/  R2UR UR16, R17 ;  /* 0x00000000111072ca */ /* 0x000fe200000e0000 */
[----:B------:R-:W-:Y:S01]  /*1d70*/  IMAD.MOV.U32 R17, RZ, RZ, 0x6300 ;  /* 0x00006300ff117424 */ /* 0x000fe200078e00ff */
[----:B------:R-:W-:Y:S01]  /*1d80*/  LOP3.LUT R19, R18, R19, RZ, 0x3c, !PT ;  /* 0x0000001312137212 */ /* 0x000fe200078e3cff */
[--C-:B------:R-:W-:Y:S01]  /*1d90*/  IMAD.X R33, RZ, RZ, R21.reuse, P3 ;  /* 0x000000ffff217224 */ /* 0x100fe200018e0615 */
[----:B------:R-:W-:Y:S01]  /*1da0*/  R2UR UR8, R24 ;  /* 0x00000000180872ca */ /* 0x000fe200000e0000 */
[----:B------:R-:W-:Y:S01]  /*1db0*/  UMOV UR21, UR17 ;  /* 0x0000001100157c82 */ /* 0x000fe20008000000 */
[----:B------:R-:W-:Y:S01]  /*1dc0*/  LOP3.LUT R34, R19, 0x1, RZ, 0x3c, !PT ;  /* 0x0000000113227812 */ /* 0x000fe200078e3cff */
[----:B------:R-:W-:Y:S01]  /*1dd0*/  UMOV UR13, UR17 ;  /* 0x00000011000d7c82 */ /* 0x000fe20008000000 */
[----:B------:R-:W-:Y:S01]  /*1de0*/  IADD3 R24, P0, PT, R20, 0x1c0, RZ ;  /* 0x000001c014187810 */ /* 0x000fe20007f1e0ff */
[----:B------:R-:W-:Y:S01]  /*1df0*/  UMOV UR9, UR17 ;  /* 0x0000001100097c82 */ /* 0x000fe20008000000 */
[----:B------:R-:W-:Y:S01]  /*1e00*/  LOP3.LUT R0, R0, 0xffff, RZ, 0xc0, !PT ;  /* 0x0000ffff00007812 */ /* 0x000fe200078ec0ff */
[----:B------:R-:W-:Y:S01]  /*1e10*/  IMAD R16, R3, 0x2000, R10 ;  /* 0x0000200003107824 */ /* 0x000fe200078e020a */
[----:B------:R-:W-:Y:S01]  /*1e20*/  R2UR UR31, R33 ;  /* 0x00000000211f72ca */ /* 0x000fe200000e0000 */
[----:B------:R-:W-:Y:S01]  /*1e30*/  IMAD.U32 R28, R34, -0x80000000, RZ ;  /* 0x80000000221c7824 */ /* 0x000fe200078e00ff */
[----:B------:R-:W-:Y:S01]  /*1e40*/  R2UR UR19, R9 ;  /* 0x00000000091372ca */ /* 0x000fe200000e0000 */
[--C-:B------:R-:W-:Y:S01]  /*1e50*/  IMAD.X R25, RZ, RZ, R21.reuse, P0 ;  /* 0x000000ffff197224 */ /* 0x100fe200000e0615 */
[----:B------:R-:W-:Y:S01]  /*1e60*/  R2UR UR20, R16 ;  /* 0x00000000101472ca */ /* 0x000fe200000e0000 */
[----:B------:R-:W-:Y:S01]  /*1e70*/  IMAD.X R31, RZ, RZ, R21, P2 ;  /* 0x000000ffff1f7224 */ /* 0x000fe200010e0615 */
[----:B------:R-:W-:Y:S01]  /*1e80*/  UIADD3 UR16, UPT, UPT, UR16, 0x8000, URZ ;  /* 0x0000800010107890 */ /* 0x000fe2000fffe0ff */
[----:B------:R-:W-:Y:S01]  /*1e90*/  R2UR UR28, R30 ;  /* 0x000000001e1c72ca */ /* 0x000fe200000e0000 */
[----:B------:R-:W-:Y:S01]  /*1ea0*/  UIADD3 UR12, UPT, UPT, UR8, 0x32000, URZ ;  /* 0x00032000080c7890 */ /* 0x000fe2000fffe0ff */
[----:B------:R-:W-:Y:S01]  /*1eb0*/  R2UR UR26, R26 ;  /* 0x000000001a1a72ca */ /* 0x000fe200000e0000 */
[----:B------:R-:W-:Y:S01]  /*1ec0*/  UIADD3 UR8, UPT, UPT, UR8, 0x32e00, URZ ;  /* 0x00032e0008087890 */ /* 0x000fe2000fffe0ff */
[----:B------:R-:W-:Y:S01]  /*1ed0*/  R2UR UR29, R31 ;  /* 0x000000001f1d72ca */ /* 0x000fe200000e0000 */
[----:B------:R-:W-:Y:S01]  /*1ee0*/  VIADD R35, R13, 0x1 ;  /* 0x000000010d237836 */ /* 0x000fe20000000000 */
[----:B------:R-:W-:Y:S02]  /*1ef0*/  R2UR UR27, R27 ;  /* 0x000000001b1b72ca */ /* 0x000fe400000e0000 */
[----:B------:R1:W-:Y:S01]  /*1f00*/  UTMALDG.2D [UR16], [UR30], desc[UR6] ;  /* 0x000006101e0075b4 */ /* 0x0003e20008009000 */
[----:B------:R-:W-:Y:S01]  /*1f10*/  R2UR UR24, R24 ;  /* 0x00000000181872ca */ /* 0x000fe200000e0000 */
[----:B------:R-:W-:Y:S01]  /*1f20*/  UIADD3 UR20, UPT, UPT, UR20, 0x24000, URZ ;  /* 0x0002400014147890 */ /* 0x000fe2000fffe0ff */
[----:B------:R-:W-:Y:S01]  /*1f30*/  R2UR UR25, R25 ;  /* 0x00000000191972ca */ /* 0x000fe200000e0000 */
[----:B------:R-:W-:Y:S01]  /*1f40*/  UMOV UR14, UR19 ;  /* 0x00000013000e7c82 */ /* 0x000fe20008000000 */
[----:B------:R-:W-:Y:S01]  /*1f50*/  R2UR UR10, R0 ;  /* 0x00000000000a72ca */ /* 0x000fe200000e0000 */
[C---:B--2---:R-:W-:Y:S01]  /*1f60*/  IMAD R3, R5.reuse, 0x1c00, R0 ;  /* 0x00001c0005037824 */ /* 0x044fe200078e0200 */
[----:B------:R-:W-:Y:S02]  /*1f70*/  ISETP.GT.AND P0, PT, R5, RZ, PT ;  /* 0x000000ff0500720c */ /* 0x000fe40003f04270 */
[----:B------:R-:W-:Y:S02]  /*1f80*/  VIMNMX R18, PT, PT, RZ, R5, !PT ;  /* 0x00000005ff127248 */ /* 0x000fe40007fe0100 */
[----:B------:R-:W-:Y:S02]  /*1f90*/  SEL R16, R3, R0, P0 ;  /* 0x0000000003107207 */ /* 0x000fe40000000000 */
[----:B------:R-:W-:Y:S02]  /*1fa0*/  R2UR UR11, R18 ;  /* 0x00000000120b72ca */ /* 0x000fe400000e0000 */
[----:B------:R-:W-:Y:S02]  /*1fb0*/  R2UR UR23, R16 ;  /* 0x00000000101772ca */ /* 0x000fe400000e0000 */
[----:B------:R-:W-:Y:S04]  /*1fc0*/  ISETP.NE.AND P0, PT, R13, 0x6, PT ;  /* 0x000000060d00780c */ /* 0x000fe80003f05270 */
[----:B------:R-:W-:Y:S04]  /*1fd0*/  SEL R35, R35, RZ, P0 ;  /* 0x000000ff23237207 */ /* 0x000fe80000000000 */
[----:B------:R-:W-:Y:S01]  /*1fe0*/  ISETP.NE.AND P0, PT, R35, RZ, PT ;  /* 0x000000ff2300720c */ /* 0x000fe20003f05270 */
[----:B------:R-:W-:Y:S02]  /*1ff0*/  USHF.L.U32 UR11, UR11, 0x2, URZ ;  /* 0x000000020b0b7899 */ /* 0x000fe400080006ff */
[----:B------:R1:W-:Y:S01]  /*2000*/  UTMALDG.2D [UR20], [UR28], desc[UR6] ;  /* 0x000006141c0075b4 */ /* 0x0003e20008009000 */
[----:B------:R1:W-:Y:S06]  /*2010*/  UTMALDG.2D [UR12], [UR26], desc[UR6] ;  /* 0x0000060c1a0075b4 */ /* 0x0003ec0008009000 */
[----:B------:R1:W-:Y:S01]  /*2020*/  UTMALDG.2D [UR8], [UR24], desc[UR6] ;  /* 0x00000608180075b4 */ /* 0x0003e20008009000 */
[----:B------:R2:W-:Y:S01]  /*2030*/  SYNCS.ARRIVE.TRANS64 RZ, [R8+URZ], R17 ;  /* 0x0000001108ff79a7 */ /* 0x0005e200080000ff */
[----:B------:R-:W3:Y:S01]  /*2040*/  SYNCS.PHASECHK.TRANS64.TRYWAIT P1, [R29+URZ+0x38], R28 ;  /* 0x0000381c1d0075a7 */ /* 0x000ee200080211ff */
[C-C-:B--2---:R-:W-:Y:S02]  /*2050*/  IMAD R8, R13.reuse, 0x4000, R10.reuse ;  /* 0x000040000d087824 */ /* 0x144fe400078e020a */
[----:B------:R-:W-:Y:S01]  /*2060*/  IMAD R13, R13, 0x2000, R10 ;  /* 0x000020000d0d7824 */ /* 0x000fe200078e020a */
[----:B-1-3--:R-:W-:Y:S06]  /*2070*/  @!P1 BRA `(.L_x_27) ;  /* 0x0000003000149947 */ /* 0x00afec0003800000 */
.L_x_66:
[----:B------:R-:W-:Y:S01]  /*2080*/  R2UR UR8, R8 ;  /* 0x00000000080872ca */ /* 0x000fe200000e0000 */
[----:B------:R-:W-:Y:S01]  /*2090*/  UMOV UR14, 0x0 ;  /* 0x00000000000e7882 */ /* 0x000fe20000000000 */
[----:B------:R-:W-:Y:S01]  /*20a0*/  R2UR UR4, R13 ;  /* 0x000000000d0472ca */ /* 0x000fe200000e0000 */
[----:B------:R-:W-:Y:S01]  /*20b0*/  UMOV UR15, 0x10000000 ;  /* 0x10000000000f7882 */ /* 0x000fe20000000000 */
[----:B------:R-:W-:Y:S01]  /*20c0*/  R2UR UR9, R29 ;  /* 0x000000001d0972ca */ /* 0x000fe200000e0000 */
[----:B------:R-:W-:Y:S01]  /*20d0*/  UMOV UR10, 0x80 ;  /* 0x00000080000a7882 */ /* 0x000fe20000000000 */
[----:B------:R-:W-:Y:S01]  /*20e0*/  R2UR UR16, R32 ;  /* 0x00000000201072ca */ /* 0x000fe200000e0000 */
[----:B------:R-:W-:Y:S01]  /*20f0*/  IMAD.MOV.U32 R28, RZ, RZ, 0x6000 ;  /* 0x00006000ff1c7424 */ /* 0x000fe200078e00ff */
[----:B------:R-:W-:Y:S01]  /*2100*/  R2UR UR17, R33 ;  /* 0x00000000211172ca */ /* 0x000fe200000e0000 */
[----:B------:R-:W-:Y:S01]  /*2110*/  UMOV UR6, 0x80 ;  /* 0x0000008000067882 */ /* 0x000fe20000000000 */
[----:B------:R-:W-:Y:S01]  /*2120*/  R2UR UR11, R9 ;  /* 0x00000000090b72ca */ /* 0x000fe200000e0000 */
[----:B------:R-:W-:Y:S01]  /*2130*/  IMAD R3, R35, 0x8, R14 ;  /* 0x0000000823037824 */ /* 0x000fe200078e020e */
[----:B------:R-:W-:Y:S01]  /*2140*/  R2UR UR12, R30 ;  /* 0x000000001e0c72ca */ /* 0x000fe200000e0000 */
[----:B------:R-:W-:Y:S01]  /*2150*/  UIADD3 UR8, UPT, UPT, UR8, 0x8000, URZ ;  /* 0x0000800008087890 */ /* 0x000fe2000fffe0ff */
[----:B------:R-:W-:Y:S01]  /*2160*/  R2UR UR13, R31 ;  /* 0x000000001f0d72ca */ /* 0x000fe200000e0000 */
[----:B------:R-:W-:Y:S01]  /*2170*/  UIADD3 UR4, UPT, UPT, UR4, 0x24000, URZ ;  /* 0x0002400004047890 */ /* 0x000fe2000fffe0ff */
[----:B------:R-:W-:Y:S01]  /*2180*/  R2UR UR7, R16 ;  /* 0x00000000100772ca */ /* 0x000fe200000e0000 */
[----:B------:R-:W-:Y:S01]  /*2190*/  UMOV UR5, UR9 ;  /* 0x0000000900057c82 */ /* 0x000fe20008000000 */
[----:B------:R-:W-:Y:S02]  /*21a0*/  SEL R8, RZ, 0x1, P0 ;  /* 0x00000001ff087807 */ /* 0x000fe40000000000 */
[----:B------:R-:W-:Y:S02]  /*21b0*/  ISETP.NE.AND P0, PT, R35, 0x6, PT ;  /* 0x000000062300780c */ /* 0x000fe40003f05270 */
[----:B------:R-:W-:Y:S01]  /*21c0*/  LOP3.LUT R13, R19, R8, RZ, 0x3c, !PT ;  /* 0x00000008130d7212 */ /* 0x000fe200078e3cff */
[----:B------:R2:W-:Y:S01]  /*21d0*/  UTMALDG.2D [UR8], [UR16], desc[UR14] ;  /* 0x00000e08100075b4 */ /* 0x0005e20008009000 */
[--C-:B------:R-:W-:Y:S02]  /*21e0*/  IMAD R8, R35, 0x4000, R10.reuse ;  /* 0x0000400023087824 */ /* 0x100fe400078e020a */
[----:B-1----:R-:W-:Y:S03]  /*21f0*/  LOP3.LUT R5, R13, 0x1, RZ, 0x3c, !PT ;  /* 0x000000010d057812 */ /* 0x002fe600078e3cff */
[----:B------:R2:W-:Y:S01]  /*2200*/  UTMALDG.2D [UR4], [UR12], desc[UR14] ;  /* 0x00000e040c0075b4 */ /* 0x0005e20008009000 */
[----:B------:R1:W-:Y:S01]  /*2210*/  SYNCS.ARRIVE.TRANS64 RZ, [R29+URZ], R28 ;  /* 0x0000001c1dff79a7 */ /* 0x0003e200080000ff */
[----:B------:R-:W-:Y:S04]  /*2220*/  IMAD.U32 R4, R5, -0x80000000, RZ ;  /* 0x8000000005047824 */ /* 0x000fe800078e00ff */
[----:B------:R-:W3:Y:S01]  /*2230*/  SYNCS.PHASECHK.TRANS64.TRYWAIT P1, [R3+URZ+0x38], R4 ;  /* 0x00003804030075a7 */ /* 0x000ee200080211ff */
[C---:B-1----:R-:W-:Y:S02]  /*2240*/  VIADD R29, R35.reuse, 0x1 ;  /* 0x00000001231d7836 */ /* 0x042fe40000000000 */
[----:B------:R-:W-:Y:S03]  /*2250*/  IMAD R35, R35, 0x2000, R10 ;  /* 0x0000200023237824 */ /* 0x000fe600078e020a */
[----:B------:R-:W-:Y:S04]  /*2260*/  SEL R29, R29, RZ, P0 ;  /* 0x000000ff1d1d7207 */ /* 0x000fe80000000000 */
[----:B------:R-:W-:Y:S01]  /*2270*/  ISETP.NE.AND P0, PT, R29, RZ, PT ;  /* 0x000000ff1d00720c */ /* 0x000fe20003f05270 */
[----:B------:R-:W-:Y:S01]  /*2280*/  @!UPT UIADD3 URZ, UPT, UPT, URZ, URZ, URZ ;  /* 0x000000fffffff290 */ /* 0x000fe2000fffe0ff */
[----:B--23--:R-:W-:Y:S11]  /*2290*/  @!P1 BRA `(.L_x_28) ;  /* 0x0000002c00a89947 */ /* 0x00cff60003800000 */
.L_x_68:
[----:B------:R-:W-:Y:S01]  /*22a0*/  R2UR UR8, R8 ;  /* 0x00000000080872ca */ /* 0x000fe200000e0000 */
[----:B------:R-:W-:Y:S01]  /*22b0*/  UMOV UR14, 0x0 ;  /* 0x00000000000e7882 */ /* 0x000fe20000000000 */
[----:B------:R-:W-:Y:S01]  /*22c0*/  R2UR UR4, R35 ;  /* 0x00000000230472ca */ /* 0x000fe200000e0000 */
[----:B------:R-:W-:Y:S01]  /*22d0*/  UMOV UR15, 0x10000000 ;  /* 0x10000000000f7882 */ /* 0x000fe20000000000 */
[----:B------:R-:W-:Y:S01]  /*22e0*/  R2UR UR9, R3 ;  /* 0x00000000030972ca */ /* 0x000fe200000e0000 */
[----:B------:R-:W-:Y:S01]  /*22f0*/  UMOV UR10, 0x100 ;  /* 0x00000100000a7882 */ /* 0x000fe20000000000 */
[----:B------:R-:W-:Y:S01]  /*2300*/  R2UR UR16, R32 ;  /* 0x00000000201072ca */ /* 0x000fe200000e0000 */
[----:B------:R-:W-:Y:S01]  /*2310*/  UMOV UR6, 0x100 ;  /* 0x0000010000067882 */ /* 0x000fe20000000000 */
[----:B------:R-:W-:Y:S01]  /*2320*/  R2UR UR17, R33 ;  /* 0x00000000211172ca */ /* 0x000fe200000e0000 */
[----:B------:R-:W-:Y:S01]  /*2330*/  IMAD R19, R29, 0x8, R14 ;  /* 0x000000081d137824 */ /* 0x000fe200078e020e */
[----:B------:R-:W-:Y:S01]  /*2340*/  R2UR UR11, R9 ;  /* 0x00000000090b72ca */ /* 0x000fe200000e0000 */
[--C-:B-1----:R-:W-:Y:S01]  /*2350*/  IMAD R5, R29, 0x4000, R10.reuse ;  /* 0x000040001d057824 */ /* 0x102fe200078e020a */
        /* <DEDUP_REMOVED lines=9> */
[----:B------:R1:W-:Y:S03]  /*23f0*/  UTMALDG.2D [UR8], [UR16], desc[UR14] ;  /* 0x00000e08100075b4 */ /* 0x0003e60008009000 */
[----:B------:R-:W-:Y:S03]  /*2400*/  LOP3.LUT R4, R13, 0x1, RZ, 0x3c, !PT ;  /* 0x000000010d047812 */ /* 0x000fe600078e3cff */
[----:B------:R1:W-:Y:S01]  /*2410*/  UTMALDG.2D [UR4], [UR12], desc[UR14] ;  /* 0x00000e040c0075b4 */ /* 0x0003e20008009000 */
[----:B------:R2:W-:Y:S01]  /*2420*/  SYNCS.ARRIVE.TRANS64 RZ, [R3+URZ], R28 ;  /* 0x0000001c03ff79a7 */ /* 0x0005e200080000ff */
[----:B------:R-:W-:Y:S02]  /*2430*/  IMAD.U32 R8, R4, -0x80000000, RZ ;  /* 0x8000000004087824 */ /* 0x000fe400078e00ff */
[C---:B------:R-:W-:Y:S02]  /*2440*/  IMAD R4, R29.reuse, 0x2000, R10 ;  /* 0x000020001d047824 */ /* 0x040fe400078e020a */
[----:B------:R-:W3:Y:S01]  /*2450*/  SYNCS.PHASECHK.TRANS64.TRYWAIT P1, [R19+URZ+0x38], R8 ;  /* 0x00003808130075a7 */ /* 0x000ee200080211ff */
[----:B--2---:R-:W-:Y:S05]  /*2460*/  VIADD R3, R29, 0x1 ;  /* 0x000000011d037836 */ /* 0x004fea0000000000 */
[----:B------:R-:W-:Y:S04]  /*2470*/  SEL R3, R3, RZ, P0 ;  /* 0x000000ff03037207 */ /* 0x000fe80000000000 */
[----:B------:R-:W-:Y:S01]  /*2480*/  ISETP.NE.AND P0, PT, R3, RZ, PT ;  /* 0x000000ff0300720c */ /* 0x000fe20003f05270 */
[----:B------:R-:W-:Y:S01]  /*2490*/  @!UPT UIADD3 URZ, UPT, UPT, URZ, URZ, URZ ;  /* 0x000000fffffff290 */ /* 0x000fe2000fffe0ff */
[----:B-1-3--:R-:W-:Y:S11]  /*24a0*/  @!P1 BRA `(.L_x_29) ;  /* 0x0000002c003c9947 */ /* 0x00aff60003800000 */
.L_x_70:
        /* <DEDUP_REMOVED lines=10> */
[----:B------:R-:W-:Y:S02]  /*2550*/  R2UR UR11, R9 ;  /* 0x00000000090b72ca */ /* 0x000fe400000e0000 */
        /* <DEDUP_REMOVED lines=15> */
[----:B------:R-:W4:Y:S01]  /*2650*/  SYNCS.PHASECHK.TRANS64.TRYWAIT P1, [R4+URZ+0x38], R5 ;  /* 0x00003805040075a7 */ /* 0x000f2200080211ff */
[----:B-1-3--:R-:W-:Y:S05]  /*2660*/  VIADD R19, R3, 0x1 ;  /* 0x0000000103137836 */ /* 0x00afea0000000000 */
[----:B------:R-:W-:Y:S01]  /*2670*/  SEL R19, R19, RZ, P0 ;  /* 0x000000ff13137207 */ /* 0x000fe20000000000 */
[----:B--2-4-:R-:W-:Y:S06]  /*2680*/  @!P1 BRA `(.L_x_30) ;  /* 0x0000002800e09947 */ /* 0x014fec0003800000 */
.L_x_72:
[----:B------:R-:W-:Y:S01]  /*2690*/  R2UR UR8, R8 ;  /* 0x00000000080872ca */ /* 0x000fe200000e0000 */
[----:B------:R-:W-:Y:S01]  /*26a0*/  IMAD R5, R3, 0x2000, R10 ;  /* 0x0000200003057824 */ /* 0x000fe200078e020a */
[----:B------:R-:W-:Y:S01]  /*26b0*/  ISETP.NE.AND P0, PT, R19, RZ, PT ;  /* 0x000000ff1300720c */ /* 0x000fe20003f05270 */
[----:B------:R-:W-:Y:S01]  /*26c0*/  UMOV UR24, 0x0 ;  /* 0x0000000000187882 */ /* 0x000fe20000000000 */
[----:B------:R-:W-:Y:S01]  /*26d0*/  R2UR UR9, R4 ;  /* 0x00000000040972ca */ /* 0x000fe200000e0000 */
[----:B------:R-:W-:Y:S01]  /*26e0*/  UMOV UR25, 0x10000000 ;  /* 0x1000000000197882 */ /* 0x000fe20000000000 */
[----:B------:R-:W-:Y:S01]  /*26f0*/  SEL R8, RZ, 0x1, P0 ;  /* 0x00000001ff087807 */ /* 0x000fe20000000000 */
[----:B------:R-:W-:Y:S01]  /*2700*/  UMOV UR10, 0x200 ;  /* 0x00000200000a7882 */ /* 0x000fe20000000000 */
[----:B------:R-:W-:Y:S01]  /*2710*/  R2UR UR4, R5 ;  /* 0x00000000050472ca */ /* 0x000fe200000e0000 */
[----:B------:R-:W-:Y:S01]  /*2720*/  UMOV UR6, 0x200 ;  /* 0x0000020000067882 */ /* 0x000fe20000000000 */
[----:B------:R-:W-:Y:S01]  /*2730*/  LOP3.LUT R8, R13, R8, RZ, 0x3c, !PT ;  /* 0x000000080d087212 */ /* 0x000fe200078e3cff */
[----:B------:R-:W-:Y:S01]  /*2740*/  IMAD R13, R19, 0x8, R14 ;  /* 0x00000008130d7824 */ /* 0x000fe200078e020e */
[----:B------:R-:W-:Y:S01]  /*2750*/  R2UR UR28, R32 ;  /* 0x00000000201c72ca */ /* 0x000fe200000e0000 */
[--C-:B------:R-:W-:Y:S01]  /*2760*/  IMAD R3, R3, 0x200, R10.reuse ;  /* 0x0000020003037824 */ /* 0x100fe200078e020a */
[----:B------:R-:W-:Y:S01]  /*2770*/  R2UR UR29, R33 ;  /* 0x00000000211d72ca */ /* 0x000fe200000e0000 */
[----:B------:R-:W-:Y:S01]  /*2780*/  UIADD3 UR8, UPT, UPT, UR8, 0x8000, URZ ;  /* 0x0000800008087890 */ /* 0x000fe2000fffe0ff */
[----:B------:R-:W-:Y:S01]  /*2790*/  R2UR UR11, R9 ;  /* 0x00000000090b72ca */ /* 0x000fe200000e0000 */
[----:B------:R-:W-:Y:S01]  /*27a0*/  UMOV UR5, UR9 ;  /* 0x0000000900057c82 */ /* 0x000fe20008000000 */
[----:B------:R-:W-:Y:S01]  /*27b0*/  R2UR UR12, R3 ;  /* 0x00000000030c72ca */ /* 0x000fe200000e0000 */
[----:B------:R-:W-:Y:S01]  /*27c0*/  UMOV UR19, 0x1 ;  /* 0x0000000100137882 */ /* 0x000fe20000000000 */
[----:B------:R-:W-:Y:S01]  /*27d0*/  R2UR UR26, R30 ;  /* 0x000000001e1a72ca */ /* 0x000fe200000e0000 */
[----:B------:R-:W-:Y:S01]  /*27e0*/  UIADD3 UR4, UPT, UPT, UR4, 0x24000, URZ ;  /* 0x0002400004047890 */ /* 0x000fe2000fffe0ff */
[----:B------:R-:W-:Y:S01]  /*27f0*/  R2UR UR27, R31 ;  /* 0x000000001f1b72ca */ /* 0x000fe200000e0000 */
[----:B------:R-:W-:Y:S01]  /*2800*/  UMOV UR17, UR9 ;  /* 0x0000000900117c82 */ /* 0x000fe20008000000 */
[----:B------:R-:W-:Y:S01]  /*2810*/  R2UR UR7, R16 ;  /* 0x00000000100772ca */ /* 0x000fe200000e0000 */
[----:B------:R-:W-:Y:S01]  /*2820*/  UMOV UR13, UR9 ;  /* 0x00000009000d7c82 */ /* 0x000fe20008000000 */
[----:B------:R-:W-:Y:S01]  /*2830*/  R2UR UR15, R18 ;  /* 0x00000000120f72ca */ /* 0x000fe200000e0000 */
[--C-:B------:R-:W-:Y:S01]  /*2840*/  IMAD R5, R19, 0x4000, R10.reuse ;  /* 0x0000400013057824 */ /* 0x100fe200078e020a */
[----:B------:R-:W-:Y:S01]  /*2850*/  R2UR UR22, R26 ;  /* 0x000000001a1672ca */ /* 0x000fe200000e0000 */
[----:B------:R2:W-:Y:S01]  /*2860*/  UTMALDG.2D [UR8], [UR28], desc[UR24] ;  /* 0x000018081c0075b4 */ /* 0x0005e20008009000 */
[----:B------:R-:W-:Y:S01]  /*2870*/  R2UR UR23, R27 ;  /* 0x000000001b1772ca */ /* 0x000fe200000e0000 */
[----:B------:R-:W-:Y:S01]  /*2880*/  UIADD3 UR16, UPT, UPT, UR12, 0x32000, URZ ;  /* 0x000320000c107890 */ /* 0x000fe2000fffe0ff */
[----:B------:R-:W-:Y:S01]  /*2890*/  R2UR UR20, R24 ;  /* 0x00000000181472ca */ /* 0x000fe200000e0000 */
[----:B------:R-:W-:Y:S01]  /*28a0*/  UMOV UR18, UR11 ;  /* 0x0000000b00127c82 */ /* 0x000fe20008000000 */
[----:B------:R-:W-:Y:S01]  /*28b0*/  R2UR UR21, R25 ;  /* 0x00000000191572ca */ /* 0x000fe200000e0000 */
[----:B------:R-:W-:Y:S01]  /*28c0*/  UIADD3 UR12, UPT, UPT, UR12, 0x32e00, URZ ;  /* 0x00032e000c0c7890 */ /* 0x000fe2000fffe0ff */
[----:B------:R-:W-:Y:S01]  /*28d0*/  R2UR UR14, R0 ;  /* 0x00000000000e72ca */ /* 0x000fe200000e0000 */
[----:B------:R2:W-:Y:S01]  /*28e0*/  UTMALDG.2D [UR4], [UR26], desc[UR24] ;  /* 0x000018041a0075b4 */ /* 0x0005e20008009000 */
[----:B------:R-:W-:Y:S01]  /*28f0*/  LOP3.LUT R3, R8, 0x1, RZ, 0x3c, !PT ;  /* 0x0000000108037812 */ /* 0x000fe200078e3cff */
[----:B------:R-:W-:Y:S01]  /*2900*/  ULEA UR15, UR15, 0x1, 0x2 ;  /* 0x000000010f0f7891 */ /* 0x000fe2000f8e10ff */
[----:B------:R-:W-:Y:S03]  /*2910*/  ISETP.NE.AND P0, PT, R19, 0x6, PT ;  /* 0x000000061300780c */ /* 0x000fe60003f05270 */
[----:B------:R-:W-:Y:S01]  /*2920*/  IMAD.U32 R34, R3, -0x80000000, RZ ;  /* 0x8000000003227824 */ /* 0x000fe200078e00ff */
[----:B------:R2:W-:Y:S01]  /*2930*/  UTMALDG.2D [UR16], [UR22], desc[UR24] ;  /* 0x00001810160075b4 */ /* 0x0005e20008009000 */
[----:B------:R-:W-:Y:S05]  /*2940*/  VIADD R3, R19, 0x1 ;  /* 0x0000000113037836 */ /* 0x000fea0000000000 */
[----:B------:R-:W-:Y:S01]  /*2950*/  SEL R3, R3, RZ, P0 ;  /* 0x000000ff03037207 */ /* 0x000fe20000000000 */
[----:B------:R2:W-:Y:S01]  /*2960*/  UTMALDG.2D [UR12], [UR20], desc[UR24] ;  /* 0x0000180c140075b4 */ /* 0x0005e20008009000 */
[----:B------:R3:W-:Y:S02]  /*2970*/  SYNCS.ARRIVE.TRANS64 RZ, [R4+URZ], R17 ;  /* 0x0000001104ff79a7 */ /* 0x0007e400080000ff */
[----:B------:R-:W-:Y:S01]  /*2980*/  ISETP.NE.AND P0, PT, R3, RZ, PT ;  /* 0x000000ff0300720c */ /* 0x000fe20003f05270 */
[----:B------:R-:W4:Y:S01]  /*2990*/  SYNCS.PHASECHK.TRANS64.TRYWAIT P1, [R13+URZ+0x38], R34 ;  /* 0x000038220d0075a7 */ /* 0x000f2200080211ff */
[----:B-1-3--:R-:W-:Y:S01]  /*29a0*/  IMAD R4, R19, 0x2000, R10 ;  /* 0x0000200013047824 */ /* 0x00afe200078e020a */
[----:B--2-4-:R-:W-:Y:S10]  /*29b0*/  @!P1 BRA `(.L_x_31) ;  /* 0x0000002800309947 */ /* 0x014ff40003800000 */
.L_x_74:
        /* <DEDUP_REMOVED lines=18> */
[C---:B------:R-:W-:Y:S02]  /*2ae0*/  ISETP.NE.AND P0, PT, R3.reuse, 0x6, PT ;  /* 0x000000060300780c */ /* 0x040fe40003f05270 */
[----:B------:R-:W-:Y:S01]  /*2af0*/  LOP3.LUT R8, R8, R19, RZ, 0x3c, !PT ;  /* 0x0000001308087212 */ /* 0x000fe200078e3cff */
[----:B------:R2:W-:Y:S01]  /*2b00*/  UTMALDG.2D [UR8], [UR16], desc[UR14] ;  /* 0x00000e08100075b4 */ /* 0x0005e20008009000 */
[----:B------:R-:W-:Y:S02]  /*2b10*/  VIADD R19, R3, 0x1 ;  /* 0x0000000103137836 */ /* 0x000fe40000000000 */
[----:B------:R-:W-:Y:S03]  /*2b20*/  LOP3.LUT R4, R8, 0x1, RZ, 0x3c, !PT ;  /* 0x0000000108047812 */ /* 0x000fe600078e3cff */
[----:B------:R-:W-:Y:S01]  /*2b30*/  SEL R19, R19, RZ, P0 ;  /* 0x000000ff13137207 */ /* 0x000fe20000000000 */
[----:B------:R2:W-:Y:S01]  /*2b40*/  UTMALDG.2D [UR4], [UR12], desc[UR14] ;  /* 0x00000e040c0075b4 */ /* 0x0005e20008009000 */
[----:B------:R2:W-:Y:S01]  /*2b50*/  SYNCS.ARRIVE.TRANS64 RZ, [R13+URZ], R28 ;  /* 0x0000001c0dff79a7 */ /* 0x0005e200080000ff */
[----:B------:R-:W-:Y:S01]  /*2b60*/  IMAD.U32 R34, R4, -0x80000000, RZ ;  /* 0x8000000004227824 */ /* 0x000fe200078e00ff */
[----:B------:R-:W-:Y:S01]  /*2b70*/  ISETP.NE.AND P0, PT, R19, RZ, PT ;  /* 0x000000ff1300720c */ /* 0x000fe20003f05270 */
[C-C-:B------:R-:W-:Y:S02]  /*2b80*/  IMAD R4, R3.reuse, 0x4000, R10.reuse ;  /* 0x0000400003047824 */ /* 0x140fe400078e020a */
[----:B------:R-:W-:Y:S01]  /*2b90*/  IMAD R3, R3, 0x2000, R10 ;  /* 0x0000200003037824 */ /* 0x000fe200078e020a */
[----:B------:R-:W3:Y:S02]  /*2ba0*/  SYNCS.PHASECHK.TRANS64.TRYWAIT P1, [R5+URZ+0x38], R34 ;  /* 0x00003822050075a7 */ /* 0x000ee400080211ff */
[----:B--23--:R-:W-:Y:S07]  /*2bb0*/  @!P1 BRA `(.L_x_32) ;  /* 0x0000002400c89947 */ /* 0x00cfee0003800000 */
.L_x_76:
        /* <DEDUP_REMOVED lines=17> */
[----:B-1----:R-:W-:Y:S02]  /*2cd0*/  SEL R13, RZ, 0x1, P0 ;  /* 0x00000001ff0d7807 */ /* 0x002fe40000000000 */
        /* <DEDUP_REMOVED lines=11> */
[----:B------:R-:W3:Y:S01]  /*2d90*/  SYNCS.PHASECHK.TRANS64.TRYWAIT P1, [R3+URZ+0x38], R34 ;  /* 0x00003822030075a7 */ /* 0x000ee200080211ff */
[----:B--2---:R-:W-:Y:S01]  /*2da0*/  IMAD R5, R19, 0x4000, R10 ;  /* 0x0000400013057824 */ /* 0x004fe200078e020a */
[----:B-1-3--:R-:W-:Y:S08]  /*2db0*/  @!P1 BRA `(.L_x_33) ;  /* 0x0000002400609947 */ /* 0x00aff00003800000 */
.L_x_78:
        /* <DEDUP_REMOVED lines=30> */
.L_x_80:
[----:B------:R-:W-:Y:S01]  /*2fa0*/  R2UR UR8, R5 ;  /* 0x00000000050872ca */ /* 0x000fe200000e0000 */
[----:B------:R-:W-:Y:S01]  /*2fb0*/  IMAD R19, R13, 0x2000, R10 ;  /* 0x000020000d137824 */ /* 0x000fe200078e020a */
[C---:B------:R-:W-:Y:S01]  /*2fc0*/  ISETP.NE.AND P0, PT, R3.reuse, RZ, PT ;  /* 0x000000ff0300720c */ /* 0x040fe20003f05270 */
[----:B------:R-:W-:Y:S01]  /*2fd0*/  IMAD R5, R3, 0x8, R14 ;  /* 0x0000000803057824 */ /* 0x000fe200078e020e */
[----:B------:R-:W-:Y:S01]  /*2fe0*/  R2UR UR9, R4 ;  /* 0x00000000040972ca */ /* 0x000fe200000e0000 */
        /* <DEDUP_REMOVED lines=8> */
[--C-:B------:R-:W-:Y:S01]  /*3070*/  IMAD R13, R13, 0x200, R10.reuse ;  /* 0x000002000d0d7824 */ /* 0x100fe200078e020a */
[----:B------:R-:W-:Y:S01]  /*3080*/  R2UR UR29, R33 ;  /* 0x00000000211d72ca */ /* 0x000fe200000e0000 */
[----:B------:R-:W-:Y:S01]  /*3090*/  UIADD3 UR8, UPT, UPT, UR8, 0x8000, URZ ;  /* 0x0000800008087890 */ /* 0x000fe2000fffe0ff */
[----:B------:R-:W-:Y:S01]  /*30a0*/  R2UR UR11, R9 ;  /* 0x00000000090b72ca */ /* 0x000fe200000e0000 */
[----:B------:R-:W-:Y:S01]  /*30b0*/  UMOV UR5, UR9 ;  /* 0x0000000900057c82 */ /* 0x000fe20008000000 */
[----:B------:R-:W-:Y:S01]  /*30c0*/  R2UR UR12, R13 ;  /* 0x000000000d0c72ca */ /* 0x000fe200000e0000 */
[----:B------:R-:W-:Y:S01]  /*30d0*/  UIADD3 UR4, UPT, UPT, UR4, 0x24000, URZ ;  /* 0x0002400004047890 */ /* 0x000fe2000fffe0ff */
[----:B------:R-:W-:Y:S01]  /*30e0*/  R2UR UR26, R30 ;  /* 0x000000001e1a72ca */ /* 0x000fe200000e0000 */
[----:B------:R-:W-:Y:S01]  /*30f0*/  UMOV UR19, 0x2 ;  /* 0x0000000200137882 */ /* 0x000fe20000000000 */
[----:B------:R-:W-:Y:S01]  /*3100*/  R2UR UR27, R31 ;  /* 0x000000001f1b72ca */ /* 0x000fe200000e0000 */
[----:B------:R-:W-:Y:S01]  /*3110*/  UMOV UR17, UR9 ;  /* 0x0000000900117c82 */ /* 0x000fe20008000000 */
[----:B------:R-:W-:Y:S01]  /*3120*/  R2UR UR7, R16 ;  /* 0x00000000100772ca */ /* 0x000fe200000e0000 */
[----:B------:R-:W-:Y:S01]  /*3130*/  UMOV UR13, UR9 ;  /* 0x00000009000d7c82 */ /* 0x000fe20008000000 */
[----:B------:R-:W-:Y:S01]  /*3140*/  R2UR UR15, R18 ;  /* 0x00000000120f72ca */ /* 0x000fe200000e0000 */
[----:B------:R-:W-:Y:S01]  /*3150*/  VIADD R29, R3, 0x1 ;  /* 0x00000001031d7836 */ /* 0x000fe20000000000 */
        /* <DEDUP_REMOVED lines=14> */
[----:B------:R-:W-:Y:S01]  /*3240*/  SEL R29, R29, RZ, P0 ;  /* 0x000000ff1d1d7207 */ /* 0x000fe20000000000 */
[----:B------:R2:W-:Y:S03]  /*3250*/  UTMALDG.2D [UR16], [UR22], desc[UR24] ;  /* 0x00001810160075b4 */ /* 0x0005e60008009000 */
[----:B------:R-:W-:Y:S01]  /*3260*/  ISETP.NE.AND P0, PT, R29, RZ, PT ;  /* 0x000000ff1d00720c */ /* 0x000fe20003f05270 */
[----:B------:R2:W-:Y:S01]  /*3270*/  UTMALDG.2D [UR12], [UR20], desc[UR24] ;  /* 0x0000180c140075b4 */ /* 0x0005e20008009000 */
[----:B------:R3:W-:Y:S01]  /*3280*/  SYNCS.ARRIVE.TRANS64 RZ, [R4+URZ], R17 ;  /* 0x0000001104ff79a7 */ /* 0x0007e200080000ff */
[----:B------:R-:W4:Y:S01]  /*3290*/  SYNCS.PHASECHK.TRANS64.TRYWAIT P1, [R5+URZ+0x38], R8 ;  /* 0x00003808050075a7 */ /* 0x000f2200080211ff */
[C-C-:B-1-3--:R-:W-:Y:S02]  /*32a0*/  IMAD R4, R3.reuse, 0x4000, R10.reuse ;  /* 0x0000400003047824 */ /* 0x14afe400078e020a */
[----:B------:R-:W-:Y:S01]  /*32b0*/  IMAD R3, R3, 0x2000, R10 ;  /* 0x0000200003037824 */ /* 0x000fe200078e020a */
[----:B--2-4-:R-:W-:Y:S06]  /*32c0*/  @!P1 BRA `(.L_x_35) ;  /* 0x0000002000509947 */ /* 0x014fec0003800000 */
.L_x_82:
        /* <DEDUP_REMOVED lines=11> */
[----:B------:R-:W-:Y:S01]  /*3380*/  VIADD R13, R29, 0x1 ;  /* 0x000000011d0d7836 */ /* 0x000fe20000000000 */
        /* <DEDUP_REMOVED lines=10> */
[----:B------:R-:W-:Y:S02]  /*3430*/  SEL R13, R13, RZ, P0 ;  /* 0x000000ff0d0d7207 */ /* 0x000fe40000000000 */
[----:B------:R-:W-:Y:S02]  /*3440*/  LOP3.LUT R4, R19, 0x1, RZ, 0x3c, !PT ;  /* 0x0000000113047812 */ /* 0x000fe400078e3cff */
[----:B------:R-:W-:Y:S01]  /*3450*/  ISETP.NE.AND P0, PT, R13, RZ, PT ;  /* 0x000000ff0d00720c */ /* 0x000fe20003f05270 */
[----:B------:R2:W-:Y:S01]  /*3460*/  UTMALDG.2D [UR4], [UR12], desc[UR14] ;  /* 0x00000e040c0075b4 */ /* 0x0005e20008009000 */
[----:B------:R3:W-:Y:S01]  /*3470*/  SYNCS.ARRIVE.TRANS64 RZ, [R5+URZ], R28 ;  /* 0x0000001c05ff79a7 */ /* 0x0007e200080000ff */
[----:B------:R-:W-:Y:S02]  /*3480*/  IMAD.U32 R8, R4, -0x80000000, RZ ;  /* 0x8000000004087824 */ /* 0x000fe400078e00ff */
[C-C-:B------:R-:W-:Y:S02]  /*3490*/  IMAD R4, R29.reuse, 0x2000, R10.reuse ;  /* 0x000020001d047824 */ /* 0x140fe400078e020a */
[----:B------:R-:W4:Y:S01]  /*34a0*/  SYNCS.PHASECHK.TRANS64.TRYWAIT P1, [R3+URZ+0x38], R8 ;  /* 0x00003808030075a7 */ /* 0x000f2200080211ff */
[----:B-1-3--:R-:W-:Y:S01]  /*34b0*/  IMAD R5, R29, 0x4000, R10 ;  /* 0x000040001d057824 */ /* 0x00afe200078e020a */
[----:B--2-4-:R-:W-:Y:S06]  /*34c0*/  @!P1 BRA `(.L_x_36) ;  /* 0x0000001c00ec9947 */ /* 0x014fec0003800000 */
.L_x_84:
        /* <DEDUP_REMOVED lines=22> */
[----:B------:R-:W-:Y:S03]  /*3630*/  LOP3.LUT R4, R19, 0x1, RZ, 0x3c, !PT ;  /* 0x0000000113047812 */ /* 0x000fe600078e3cff */
[----:B------:R2:W-:Y:S01]  /*3640*/  UTMALDG.2D [UR4], [UR12], desc[UR14] ;  /* 0x00000e040c0075b4 */ /* 0x0005e20008009000 */
[----:B------:R3:W-:Y:S01]  /*3650*/  SYNCS.ARRIVE.TRANS64 RZ, [R3+URZ], R28 ;  /* 0x0000001c03ff79a7 */ /* 0x0007e200080000ff */
[----:B------:R-:W-:Y:S02]  /*3660*/  IMAD.U32 R34, R4, -0x80000000, RZ ;  /* 0x8000000004227824 */ /* 0x000fe400078e00ff */
[C---:B------:R-:W-:Y:S02]  /*3670*/  IMAD R4, R13.reuse, 0x2000, R10 ;  /* 0x000020000d047824 */ /* 0x040fe400078e020a */
[----:B------:R-:W4:Y:S01]  /*3680*/  SYNCS.PHASECHK.TRANS64.TRYWAIT P1, [R5+URZ+0x38], R34 ;  /* 0x00003822050075a7 */ /* 0x000f2200080211ff */
[----:B-1-3--:R-:W-:Y:S05]  /*3690*/  VIADD R3, R13, 0x1 ;  /* 0x000000010d037836 */ /* 0x00afea0000000000 */
[----:B------:R-:W-:Y:S04]  /*36a0*/  SEL R3, R3, RZ, P0 ;  /* 0x000000ff03037207 */ /* 0x000fe80000000000 */
[----:B------:R-:W-:Y:S01]  /*36b0*/  ISETP.NE.AND P0, PT, R3, RZ, PT ;  /* 0x000000ff0300720c */ /* 0x000fe20003f05270 */
[----:B------:R-:W-:Y:S01]  /*36c0*/  @!UPT UIADD3 URZ, UPT, UPT, URZ, URZ, URZ ;  /* 0x000000fffffff290 */ /* 0x000fe2000fffe0ff */
[----:B--2-4-:R-:W-:Y:S11]  /*36d0*/  @!P1 BRA `(.L_x_37) ;  /* 0x0000001c00849947 */ /* 0x014ff60003800000 */
.L_x_86:
        /* <DEDUP_REMOVED lines=25> */
[----:B------:R-:W-:Y:S04]  /*3870*/  IMAD.U32 R29, R4, -0x80000000, RZ ;  /* 0x80000000041d7824 */ /* 0x000fe800078e00ff */
[----:B------:R-:W3:Y:S02]  /*3880*/  SYNCS.PHASECHK.TRANS64.TRYWAIT P1, [R8+URZ+0x38], R29 ;  /* 0x0000381d080075a7 */ /* 0x000ee400080211ff */
[----:B--23--:R-:W-:Y:S05]  /*3890*/  @!P1 BRA `(.L_x_38) ;  /* 0x0000001c002c9947 */ /* 0x00cfea0003800000 */
.L_x_88:
[----:B------:R-:W-:Y:S01]  /*38a0*/  R2UR UR15, R18 ;  /* 0x00000000120f72ca */ /* 0x000fe200000e0000 */
[--C-:B-1----:R-:W-:Y:S01]  /*38b0*/  IMAD R5, R3, 0x4000, R10.reuse ;  /* 0x0000400003057824 */ /* 0x102fe200078e020a */
[----:B------:R-:W-:Y:S01]  /*38c0*/  SEL R13, R13, RZ, P0 ;  /* 0x000000ff0d0d7207 */ /* 0x000fe20000000000 */
[----:B------:R-:W-:Y:S01]  /*38d0*/  UMOV UR24, 0x0 ;  /* 0x0000000000187882 */ /* 0x000fe20000000000 */
[----:B------:R-:W-:Y:S01]  /*38e0*/  R2UR UR9, R8 ;  /* 0x00000000080972ca */ /* 0x000fe200000e0000 */
[----:B------:R-:W-:Y:S01]  /*38f0*/  UMOV UR25, 0x10000000 ;  /* 0x1000000000197882 */ /* 0x000fe20000000000 */
[----:B------:R-:W-:Y:S01]  /*3900*/  ISETP.NE.AND P0, PT, R13, RZ, PT ;  /* 0x000000ff0d00720c */ /* 0x000fe20003f05270 */
[----:B------:R-:W-:Y:S01]  /*3910*/  UMOV UR10, 0x600 ;  /* 0x00000600000a7882 */ /* 0x000fe20000000000 */
[----:B------:R-:W-:Y:S01]  /*3920*/  R2UR UR8, R5 ;  /* 0x00000000050872ca */ /* 0x000fe200000e0000 */
[--C-:B------:R-:W-:Y:S01]  /*3930*/  IMAD R4, R3, 0x2000, R10.reuse ;  /* 0x0000200003047824 */ /* 0x100fe200078e020a */
[----:B------:R-:W-:Y:S01]  /*3940*/  R2UR UR28, R32 ;  /* 0x00000000201c72ca */ /* 0x000fe200000e0000 */
[----:B------:R-:W-:Y:S01]  /*3950*/  UMOV UR6, 0x600 ;  /* 0x0000060000067882 */ /* 0x000fe20000000000 */
[----:B------:R-:W-:Y:S01]  /*3960*/  R2UR UR29, R33 ;  /* 0x00000000211d72ca */ /* 0x000fe200000e0000 */
[----:B------:R-:W-:Y:S01]  /*3970*/  UMOV UR19, 0x3 ;  /* 0x0000000300137882 */ /* 0x000fe20000000000 */
[----:B------:R-:W-:Y:S01]  /*3980*/  R2UR UR4, R4 ;  /* 0x00000000040472ca */ /* 0x000fe200000e0000 */
[--C-:B------:R-:W-:Y:S01]  /*3990*/  IMAD R3, R3, 0x200, R10.reuse ;  /* 0x0000020003037824 */ /* 0x100fe200078e020a */
[----:B------:R-:W-:Y:S01]  /*39a0*/  R2UR UR11, R9 ;  /* 0x00000000090b72ca */ /* 0x000fe200000e0000 */
[----:B------:R-:W-:Y:S01]  /*39b0*/  UMOV UR5, UR9 ;  /* 0x0000000900057c82 */ /* 0x000fe20008000000 */
[----:B------:R-:W-:Y:S01]  /*39c0*/  R2UR UR26, R30 ;  /* 0x000000001e1a72ca */ /* 0x000fe200000e0000 */
[----:B------:R-:W-:Y:S01]  /*39d0*/  UMOV UR17, UR9 ;  /* 0x0000000900117c82 */ /* 0x000fe20008000000 */
[----:B------:R-:W-:Y:S01]  /*39e0*/  R2UR UR12, R3 ;  /* 0x00000000030c72ca */ /* 0x000fe200000e0000 */
[----:B------:R-:W-:Y:S01]  /*39f0*/  UIADD3 UR8, UPT, UPT, UR8, 0x8000, URZ ;  /* 0x0000800008087890 */ /* 0x000fe2000fffe0ff */
[----:B------:R-:W-:Y:S01]  /*3a00*/  R2UR UR27, R31 ;  /* 0x000000001f1b72ca */ /* 0x000fe200000e0000 */
[----:B------:R-:W-:Y:S01]  /*3a10*/  ULEA UR15, UR15, 0x3, 0x2 ;  /* 0x000000030f0f7891 */ /* 0x000fe2000f8e10ff */
[----:B------:R-:W-:Y:S01]  /*3a20*/  R2UR UR7, R16 ;  /* 0x00000000100772ca */ /* 0x000fe200000e0000 */
[----:B------:R-:W-:Y:S01]  /*3a30*/  UMOV UR13, UR9 ;  /* 0x00000009000d7c82 */ /* 0x000fe20008000000 */
[----:B------:R-:W-:Y:S01]  /*3a40*/  R2UR UR22, R26 ;  /* 0x000000001a1672ca */ /* 0x000fe200000e0000 */
[----:B------:R-:W-:Y:S01]  /*3a50*/  UIADD3 UR4, UPT, UPT, UR4, 0x24000, URZ ;  /* 0x0002400004047890 */ /* 0x000fe2000fffe0ff */
[----:B------:R-:W-:Y:S01]  /*3a60*/  R2UR UR23, R27 ;  /* 0x000000001b1772ca */ /* 0x000fe200000e0000 */
[----:B------:R-:W-:Y:S01]  /*3a70*/  UMOV UR18, UR11 ;  /* 0x0000000b00127c82 */ /* 0x000fe20008000000 */
[----:B------:R1:W-:Y:S01]  /*3a80*/  UTMALDG.2D [UR8], [UR28], desc[UR24] ;  /* 0x000018081c0075b4 */ /* 0x0003e20008009000 */
[----:B------:R-:W-:Y:S01]  /*3a90*/  R2UR UR20, R24 ;  /* 0x00000000181472ca */ /* 0x000fe200000e0000 */
[----:B------:R-:W-:Y:S01]  /*3aa0*/  IMAD R5, R13, 0x4000, R10 ;  /* 0x000040000d057824 */ /* 0x000fe200078e020a */
[----:B------:R-:W-:Y:S01]  /*3ab0*/  UIADD3 UR16, UPT, UPT, UR12, 0x32000, URZ ;  /* 0x000320000c107890 */ /* 0x000fe2000fffe0ff */
[----:B------:R-:W-:Y:S01]  /*3ac0*/  R2UR UR21, R25 ;  /* 0x00000000191572ca */ /* 0x000fe200000e0000 */
[----:B------:R-:W-:Y:S01]  /*3ad0*/  UIADD3 UR12, UPT, UPT, UR12, 0x32e00, URZ ;  /* 0x00032e000c0c7890 */ /* 0x000fe2000fffe0ff */
[----:B------:R-:W-:Y:S01]  /*3ae0*/  R2UR UR14, R0 ;  /* 0x00000000000e72ca */ /* 0x000fe200000e0000 */
[----:B------:R1:W-:Y:S01]  /*3af0*/  UTMALDG.2D [UR4], [UR26], desc[UR24] ;  /* 0x000018041a0075b4 */ /* 0x0003e20008009000 */
[----:B------:R-:W-:Y:S02]  /*3b00*/  SEL R4, RZ, 0x1, P0 ;  /* 0x00000001ff047807 */ /* 0x000fe40000000000 */
[----:B------:R-:W-:Y:S02]  /*3b10*/  ISETP.NE.AND P0, PT, R13, 0x6, PT ;  /* 0x000000060d00780c */ /* 0x000fe40003f05270 */
[----:B------:R-:W-:Y:S01]  /*3b20*/  LOP3.LUT R4, R19, R4, RZ, 0x3c, !PT ;  /* 0x0000000413047212 */ /* 0x000fe200078e3cff */
[----:B------:R-:W-:Y:S01]  /*3b30*/  IMAD R19, R13, 0x8, R14 ;  /* 0x000000080d137824 */ /* 0x000fe200078e020e */
[----:B------:R1:W-:Y:S02]  /*3b40*/  UTMALDG.2D [UR16], [UR22], desc[UR24] ;  /* 0x00001810160075b4 */ /* 0x0003e40008009000 */
[----:B------:R-:W-:Y:S05]  /*3b50*/  LOP3.LUT R3, R4, 0x1, RZ, 0x3c, !PT ;  /* 0x0000000104037812 */ /* 0x000fea00078e3cff */
[----:B------:R-:W-:Y:S01]  /*3b60*/  IMAD.U32 R18, R3, -0x80000000, RZ ;  /* 0x8000000003127824 */ /* 0x000fe200078e00ff */
[----:B------:R1:W-:Y:S01]  /*3b70*/  UTMALDG.2D [UR12], [UR20], desc[UR24] ;  /* 0x0000180c140075b4 */ /* 0x0003e20008009000 */
[----:B------:R1:W-:Y:S01]  /*3b80*/  SYNCS.ARRIVE.TRANS64 RZ, [R8+URZ], R17 ;  /* 0x0000001108ff79a7 */ /* 0x0003e200080000ff */
[C---:B------:R-:W-:Y:S02]  /*3b90*/  VIADD R3, R13.reuse, 0x1 ;  /* 0x000000010d037836 */ /* 0x040fe40000000000 */
[----:B------:R-:W-:Y:S03]  /*3ba0*/  IMAD R13, R13, 0x2000, R10 ;  /* 0x000020000d0d7824 */ /* 0x000fe600078e020a */
[----:B------:R-:W-:Y:S04]  /*3bb0*/  SEL R3, R3, RZ, P0 ;  /* 0x000000ff03037207 */ /* 0x000fe80000000000 */
[----:B------:R-:W-:Y:S01]  /*3bc0*/  ISETP.NE.AND P0, PT, R3, RZ, PT ;  /* 0x000000ff0300720c */ /* 0x000fe20003f05270 */
[----:B------:R-:W2:Y:S02]  /*3bd0*/  SYNCS.PHASECHK.TRANS64.TRYWAIT P1, [R19+URZ+0x38], R18 ;  /* 0x00003812130075a7 */ /* 0x000ea400080211ff */
[----:B-12---:R-:W-:Y:S10]  /*3be0*/  @!P1 BRA `(.L_x_39) ;  /* 0x0000001800749947 */ /* 0x006ff40003800000 */
.L_x_90:
        /* <DEDUP_REMOVED lines=29> */
[----:B------:R-:W-:Y:S01]  /*3dc0*/  IMAD R3, R3, 0x2000, R10 ;  /* 0x0000200003037824 */ /* 0x000fe200078e020a */
[----:B------:R-:W3:Y:S02]  /*3dd0*/  SYNCS.PHASECHK.TRANS64.TRYWAIT P1, [R5+URZ+0x38], R0 ;  /* 0x00003800050075a7 */ /* 0x000ee400080211ff */
[----:B--23--:R-:W-:Y:S05]  /*3de0*/  @!P1 BRA `(.L_x_40) ;  /* 0x0000001800109947 */ /* 0x00cfea0003800000 */
.L_x_92:
        /* <DEDUP_REMOVED lines=17> */
[----:B------:R-:W-:Y:S04]  /*3f00*/  SEL R17, RZ, 0x1, P0 ;  /* 0x00000001ff117807 */ /* 0x000fe80000000000 */
[----:B------:R-:W-:Y:S01]  /*3f10*/  LOP3.LUT R18, R4, R17, RZ, 0x3c, !PT ;  /* 0x0000001104127212 */ /* 0x000fe200078e3cff */
[----:B------:R2:W-:Y:S03]  /*3f20*/  UTMALDG.2D [UR8], [UR16], desc[UR14] ;  /* 0x00000e08100075b4 */ /* 0x0005e60008009000 */
[----:B------:R-:W-:Y:S03]  /*3f30*/  LOP3.LUT R4, R18, 0x1, RZ, 0x3c, !PT ;  /* 0x0000000112047812 */ /* 0x000fe600078e3cff */
[----:B------:R2:W-:Y:S01]  /*3f40*/  UTMALDG.2D [UR4], [UR12], desc[UR14] ;  /* 0x00000e040c0075b4 */ /* 0x0005e20008009000 */
[----:B------:R3:W-:Y:S01]  /*3f50*/  SYNCS.ARRIVE.TRANS64 RZ, [R5+URZ], R28 ;  /* 0x0000001c05ff79a7 */ /* 0x0007e200080000ff */
[----:B------:R-:W-:Y:S02]  /*3f60*/  IMAD.U32 R0, R4, -0x80000000, RZ ;  /* 0x8000000004007824 */ /* 0x000fe400078e00ff */
[C-C-:B------:R-:W-:Y:S02]  /*3f70*/  IMAD R4, R13.reuse, 0x2000, R10.reuse ;  /* 0x000020000d047824 */ /* 0x140fe400078e020a */
[----:B------:R-:W4:Y:S01]  /*3f80*/  SYNCS.PHASECHK.TRANS64.TRYWAIT P0, [R3+URZ+0x38], R0 ;  /* 0x00003800030075a7 */ /* 0x000f2200080011ff */
[----:B-1-3--:R-:W-:Y:S01]  /*3f90*/  IMAD R5, R13, 0x4000, R10 ;  /* 0x000040000d057824 */ /* 0x00afe200078e020a */
[----:B--2-4-:R-:W-:Y:S06]  /*3fa0*/  @!P0 BRA `(.L_x_41) ;  /* 0x0000001400bc8947 */ /* 0x014fec0003800000 */
.L_x_94:
        /* <DEDUP_REMOVED lines=9> */
[----:B------:R-:W-:Y:S01]  /*4040*/  VIADD R11, R11, 0x1 ;  /* 0x000000010b0b7836 */ /* 0x000fe20000000000 */
[----:B------:R-:W-:Y:S02]  /*4050*/  R2UR UR9, R3 ;  /* 0x00000000030972ca */ /* 0x000fe400000e0000 */
[----:B------:R-:W-:Y:S01]  /*4060*/  R2UR UR12, R30 ;  /* 0x000000001e0c72ca */ /* 0x000fe200000e0000 */
[----:B------:R-:W-:Y:S01]  /*4070*/  UIADD3 UR8, UPT, UPT, UR8, 0x8000, URZ ;  /* 0x0000800008087890 */ /* 0x000fe2000fffe0ff */
[----:B------:R-:W-:Y:S01]  /*4080*/  R2UR UR13, R31 ;  /* 0x000000001f0d72ca */ /* 0x000fe200000e0000 */
[----:B------:R-:W-:Y:S01]  /*4090*/  UIADD3 UR4, UPT, UPT, UR4, 0x24000, URZ ;  /* 0x0002400004047890 */ /* 0x000fe2000fffe0ff */
[----:B------:R-:W-:Y:S02]  /*40a0*/  R2UR UR7, R16 ;  /* 0x00000000100772ca */ /* 0x000fe400000e0000 */
[C---:B------:R-:W-:Y:S05]  /*40b0*/  ISETP.NE.AND P0, PT, R13.reuse, 0x6, PT ;  /* 0x000000060d00780c */ /* 0x040fea0003f05270 */
[----:B------:R2:W-:Y:S01]  /*40c0*/  UTMALDG.2D [UR8], [UR16], desc[UR14] ;  /* 0x00000e08100075b4 */ /* 0x0005e20008009000 */
[----:B------:R-:W-:Y:S05]  /*40d0*/  UMOV UR5, UR9 ;  /* 0x0000000900057c82 */ /* 0x000fea0008000000 */
[----:B------:R2:W-:Y:S01]  /*40e0*/  UTMALDG.2D [UR4], [UR12], desc[UR14] ;  /* 0x00000e040c0075b4 */ /* 0x0005e20008009000 */
[----:B------:R3:W-:Y:S02]  /*40f0*/  SYNCS.ARRIVE.TRANS64 RZ, [R3+URZ], R28 ;  /* 0x0000001c03ff79a7 */ /* 0x0007e400080000ff */
[----:B-1-3--:R-:W-:Y:S05]  /*4100*/  VIADD R3, R13, 0x1 ;  /* 0x000000010d037836 */ /* 0x00afea0000000000 */
[----:B------:R-:W-:Y:S02]  /*4110*/  SEL R3, R3, RZ, P0 ;  /* 0x000000ff03037207 */ /* 0x000fe40000000000 */
[----:B------:R-:W-:Y:S02]  /*4120*/  ISETP.NE.AND P0, PT, R11, 0x1, PT ;  /* 0x000000010b00780c */ /* 0x000fe40003f05270 */
[----:B------:R-:W-:Y:S04]  /*4130*/  ISETP.NE.AND P1, PT, R3, RZ, PT ;  /* 0x000000ff0300720c */ /* 0x000fe80003f25270 */
[----:B------:R-:W-:Y:S04]  /*4140*/  SEL R5, RZ, 0x1, P1 ;  /* 0x00000001ff057807 */ /* 0x000fe80000800000 */
[----:B------:R-:W-:Y:S03]  /*4150*/  LOP3.LUT R18, R18, R5, RZ, 0x3c, !PT ;  /* 0x0000000512127212 */ /* 0x000fe600078e3cff */
[----:B--2---:R-:W-:Y:S05]  /*4160*/  @!P0 EXIT ;  /* 0x000000000000894d */ /* 0x004fea0003800000 */
[----:B------:R-:W-:Y:S02]  /*4170*/  IADD3 R12, PT, PT, R12, 0x70, RZ ;  /* 0x000000700c0c7810 */ /* 0x000fe40007ffe0ff */
[----:B------:R-:W-:Y:S01]  /*4180*/  IADD3 R15, PT, PT, R15, 0x70, RZ ;  /* 0x000000700f0f7810 */ /* 0x000fe20007ffe0ff */
[----:B------:R-:W-:Y:S06]  /*4190*/  BRA `(.L_x_42) ;  /* 0xffffffd800207947 */ /* 0x000fec000383ffff */
.L_x_13:
[----:B------:R-:W-:-:S04]  /*41a0*/  LOP3.LUT R3, R37, 0xfffffffc, RZ, 0xc0, !PT ;  /* 0xfffffffc25037812 */ /* 0x000fc800078ec0ff */
[----:B------:R-:W-:-:S13]  /*41b0*/  ISETP.NE.AND P0, PT, R3, 0x4, PT ;  /* 0x000000040300780c */ /* 0x000fda0003f05270 */
[----:B-1----:R-:W-:Y:S05]  /*41c0*/  @P0 EXIT ;  /* 0x000000000000094d */ /* 0x002fea0003800000 */
[----:B------:R-:W1:Y:S01]  /*41d0*/  S2R R3, SR_CgaCtaId ;  /* 0x0000000000037919 */ /* 0x000e620000008800 */
[----:B------:R-:W-:-:S04]  /*41e0*/  MOV R4, 0x400 ;  /* 0x0000040000047802 */ /* 0x000fc80000000f00 */
[----:B-1----:R-:W-:-:S05]  /*41f0*/  LEA R3, R3, R4, 0x18 ;  /* 0x0000000403037211 */ /* 0x002fca00078ec0ff */
[----:B------:R-:W1:Y:S02]  /*4200*/  LDS R4, [R3+0x33cc8] ;  /* 0x033cc80003047984 */ /* 0x000e640000000800 */
[----:B-1----:R-:W-:-:S13]  /*4210*/  ISETP.NE.AND P0, PT, R4, RZ, PT ;  /* 0x000000ff0400720c */ /* 0x002fda0003f05270 */
[----:B------:R-:W-:Y:S05]  /*4220*/  @!P0 BRA `(.L_x_43) ;  /* 0x0000000000048947 */ /* 0x000fea0003800000 */
[----:B------:R-:W-:Y:S05]  /*4230*/  BPT.TRAP 0x1 ;  /* 0x000000040000795c */ /* 0x000fea0000300000 */
.L_x_43:
[----:B------:R-:W1:Y:S01]  /*4240*/  S2UR UR4, SR_CTAID.X ;  /* 0x00000000000479c3 */ /* 0x000e620000002500 */
[----:B------:R-:W-:Y:S02]  /*4250*/  IADD3 R37, PT, PT, R37, -0x4, RZ ;  /* 0xfffffffc25257810 */ /* 0x000fe40007ffe0ff */
[----:B-1----:R-:W-:-:S13]  /*4260*/  ISETP.LE.U32.AND P0, PT, R0, UR4, PT ;  /* 0x0000000400007c0c */ /* 0x002fda000bf03070 */
[----:B------:R-:W-:Y:S05]  /*4270*/  @P0 BRA `(.L_x_44) ;  /* 0x00000008006c0947 */ /* 0x000fea0003800000 */
[----:B------:R-:W-:Y:S02]  /*4280*/  IMAD.U32 R47, RZ, RZ, UR4 ;  /* 0x00000004ff2f7e24 */ /* 0x000fe4000f8e00ff */
[----:B------:R-:W-:Y:S02]  /*4290*/  IMAD.SHL.U32 R50, R36, 0x10, RZ ;  /* 0x0000001024327824 */ /* 0x000fe400078e00ff */
[----:B------:R-:W-:Y:S01]  /*42a0*/  IMAD R36, R37, 0x20, R36 ;  /* 0x0000002025247824 */ /* 0x000fe200078e0224 */
[----:B------:R-:W-:Y:S01]  /*42b0*/  LOP3.LUT R39, RZ, R47, RZ, 0x33, !PT ;  /* 0x0000002fff277212 */ /* 0x000fe200078e33ff */
[----:B------:R-:W-:Y:S01]  /*42c0*/  IMAD.MOV.U32 R38, RZ, RZ, RZ ;  /* 0x000000ffff267224 */ /* 0x000fe200078e00ff */
[----:B------:R-:W-:Y:S01]  /*42d0*/  LOP3.LUT R50, R50, 0x70, RZ, 0xc0, !PT ;  /* 0x0000007032327812 */ /* 0x000fe200078ec0ff */
[----:B------:R-:W-:Y:S01]  /*42e0*/  IMAD.MOV.U32 R49, RZ, RZ, -0x1 ;  /* 0xffffffffff317424 */ /* 0x000fe200078e00ff */
[----:B------:R-:W-:Y:S01]  /*42f0*/  PRMT R40, R47, 0x7610, R40 ;  /* 0x000076102f287816 */ /* 0x000fe20000000028 */
[----:B------:R-:W-:Y:S01]  /*4300*/  IMAD.IADD R39, R0, 0x1, R39 ;  /* 0x0000000100277824 */ /* 0x000fe200078e0227 */
[----:B------:R-:W-:-:S02]  /*4310*/  LOP3.LUT R48, R50, 0x10, RZ, 0x3c, !PT ;  /* 0x0000001032307812 */ /* 0x000fc400078e3cff */
[C---:B------:R-:W-:Y:S02]  /*4320*/  LOP3.LUT R46, R50.reuse, 0x20, RZ, 0x3c, !PT ;  /* 0x00000020322e7812 */ /* 0x040fe400078e3cff */
[----:B------:R-:W-:Y:S02]  /*4330*/  SHF.R.U32.HI R39, RZ, 0x4, R39 ;  /* 0x00000004ff277819 */ /* 0x000fe40000011627 */
[C---:B------:R-:W-:Y:S02]  /*4340*/  LOP3.LUT R45, R50.reuse, 0x30, RZ, 0x3c, !PT ;  /* 0x00000030322d7812 */ /* 0x040fe400078e3cff */
[C---:B------:R-:W-:Y:S01]  /*4350*/  LOP3.LUT R43, R50.reuse, 0x40, RZ, 0x3c, !PT ;  /* 0x00000040322b7812 */ /* 0x040fe200078e3cff */
[----:B------:R-:W-:Y:S01]  /*4360*/  IMAD.HI.U32 R39, R39, 0x24924925, RZ ;  /* 0x2492492527277827 */ /* 0x000fe200078e00ff */
[C---:B------:R-:W-:Y:S02]  /*4370*/  LOP3.LUT R41, R50.reuse, 0x50, RZ, 0x3c, !PT ;  /* 0x0000005032297812 */ /* 0x040fe400078e3cff */
[C---:B------:R-:W-:Y:S01]  /*4380*/  LOP3.LUT R44, R50.reuse, 0x60, RZ, 0x3c, !PT ;  /* 0x00000060322c7812 */ /* 0x040fe200078e3cff */
[----:B------:R-:W-:Y:S01]  /*4390*/  IMAD.MOV R39, RZ, RZ, -R39 ;  /* 0x000000ffff277224 */ /* 0x000fe200078e0a27 */
[----:B------:R-:W-:-:S07]  /*43a0*/  LOP3.LUT R42, R50, 0x70, RZ, 0x3c, !PT ;  /* 0x00000070322a7812 */ /* 0x000fce00078e3cff */
.L_x_49:
[----:B------:R-:W-:Y:S01]  /*43b0*/  VIADD R49, R49, 0x1 ;  /* 0x0000000131317836 */ /* 0x000fe20000000000 */
[----:B------:R-:W-:Y:S05]  /*43c0*/  YIELD ;  /* 0x0000000000007946 */ /* 0x000fea0003800000 */
[----:B-1----:R-:W-:Y:S01]  /*43d0*/  IMAD.SHL.U32 R0, R49, 0x8, RZ ;  /* 0x0000000831007824 */ /* 0x002fe200078e00ff */
[----:B------:R-:W-:Y:S02]  /*43e0*/  SHF.R.U32.HI R4, RZ, 0x1, R49 ;  /* 0x00000001ff047819 */ /* 0x000fe40000011631 */
[----:B------:R-:W-:Y:S02]  /*43f0*/  ISETP.NE.AND P1, PT, R37, RZ, PT ;  /* 0x000000ff2500720c */ /* 0x000fe40003f25270 */
[----:B------:R-:W-:-:S02]  /*4400*/  LOP3.LUT R0, R0, 0x8, RZ, 0xc0, !PT ;  /* 0x0000000800007812 */ /* 0x000fc400078ec0ff */
[----:B------:R-:W-:-:S03]  /*4410*/  LOP3.LUT R4, R4, 0x1, RZ, 0xc0, !PT ;  /* 0x0000000104047812 */ /* 0x000fc600078ec0ff */
[----:B------:R-:W-:Y:S02]  /*4420*/  IMAD.IADD R0, R3, 0x1, R0 ;  /* 0x0000000103007824 */ /* 0x000fe400078e0200 */
[----:B------:R-:W-:-:S04]  /*4430*/  IMAD.U32 R5, R4, -0x80000000, RZ ;  /* 0x8000000004057824 */ /* 0x000fc800078e00ff */
[----:B------:R-:W1:Y:S02]  /*4440*/  SYNCS.PHASECHK.TRANS64.TRYWAIT P0, [R0+URZ+0x33ca8], R5 ;  /* 0x033ca805000075a7 */ /* 0x000e6400080011ff */
[----:B-1----:R-:W-:Y:S05]  /*4450*/  @!P0 BRA `(.L_x_45) ;  /* 0x0000001000ac8947 */ /* 0x002fea0003800000 */
.L_x_96:
[----:B------:R-:W-:Y:S01]  /*4460*/  NOP ;  /* 0x0000000000007918 */ /* 0x000fe20000000000 */
[----:B------:R-:W-:Y:S05]  /*4470*/  @P1 BRA `(.L_x_46) ;  /* 0x0000000000041947 */ /* 0x000fea0003800000 */
[----:B------:R-:W-:-:S04]  /*4480*/  DEPBAR.LE SB0, 0x1 ;  /* 0x000080400000791a */ /* 0x000fc80000000000 */
.L_x_46:
[----:B------:R-:W-:Y:S05]  /*4490*/  WARPSYNC.ALL ;  /* 0x0000000000007948 */ /* 0x000fea0003800000 */
[----:B------:R-:W-:Y:S01]  /*44a0*/  NOP ;  /* 0x0000000000007918 */ /* 0x000fe20000000000 */
[----:B------:R-:W-:Y:S01]  /*44b0*/  R2UR UR4, R49 ;  /* 0x00000000310472ca */ /* 0x000fe200000e0000 */
[----:B------:R-:W-:Y:S01]  /*44c0*/  BAR.SYNC.DEFER_BLOCKING 0x8, 0x80 ;  /* 0x0202000000007b1d */ /* 0x000fe20000010000 */
[----:B------:R-:W-:Y:S02]  /*44d0*/  IMAD R52, R38, 0x80, R36 ;  /* 0x0000008026347824 */ /* 0x000fe400078e0224 */
[----:B-1----:R-:W-:-:S02]  /*44e0*/  VIADD R0, R0, 0x33cb8 ;  /* 0x00033cb800007836 */ /* 0x002fc40000000000 */
[----:B------:R-:W-:Y:S02]  /*44f0*/  IMAD.SHL.U32 R52, R52, 0x80, RZ ;  /* 0x0000008034347824 */ /* 0x000fe400078e00ff */
[----:B------:R-:W-:Y:S01]  /*4500*/  VIADD R39, R39, 0x1 ;  /* 0x0000000127277836 */ /* 0x000fe20000000000 */
[----:B------:R-:W-:Y:S02]  /*4510*/  PRMT R0, RZ, 0x654, R0 ;  /* 0x00000654ff007816 */ /* 0x000fe40000000000 */
[CC--:B------:R-:W-:Y:S02]  /*4520*/  IADD3 R29, PT, PT, R3.reuse, R52.reuse, R50 ;  /* 0x00000034031d7210 */ /* 0x0c0fe40007ffe032 */
[----:B------:R-:W-:Y:S01]  /*4530*/  USHF.L.U32 UR4, UR4, 0x6, URZ ;  /* 0x0000000604047899 */ /* 0x000fe200080006ff */
[CC--:B------:R-:W-:Y:S02]  /*4540*/  IADD3 R31, PT, PT, R3.reuse, R52.reuse, R48 ;  /* 0x00000034031f7210 */ /* 0x0c0fe40007ffe030 */
[----:B------:R-:W-:Y:S01]  /*4550*/  IADD3 R51, PT, PT, R3, R52, R46 ;  /* 0x0000003403337210 */ /* 0x000fe20007ffe02e */
[----:B------:R-:W-:Y:S01]  /*4560*/  ULOP3.LUT UR4, UR4, 0x40, URZ, 0xe2, !UPT ;  /* 0x0000004004047892 */ /* 0x000fe2000f8ee2ff */
[----:B------:R-:W-:-:S08]  /*4570*/  ISETP.NE.AND P0, PT, R39, 0x1, PT ;  /* 0x000000012700780c */ /* 0x000fd00003f05270 */
[----:B------:R-:W1:Y:S01]  /*4580*/  LDTM.x8 R12, tmem[UR4] ;  /* 0x00000004000c79ee */ /* 0x000e6200081c0000 */
[----:B------:R-:W-:Y:S01]  /*4590*/  NOP ;  /* 0x0000000000007918 */ /* 0x000fe20000000000 */
[----:B-1----:R-:W1:Y:S01]  /*45a0*/  LDTM.x8 R4, tmem[UR4+0x8] ;  /* 0x00000804000479ee */ /* 0x002e6200081c0000 */
[----:B------:R-:W-:Y:S02]  /*45b0*/  F2FP.BF16.F32.PACK_AB R24, R13, R12 ;  /* 0x0000000c0d18723e */ /* 0x000fe400000010ff */
[----:B------:R-:W-:Y:S02]  /*45c0*/  F2FP.BF16.F32.PACK_AB R25, R15, R14 ;  /* 0x0000000e0f19723e */ /* 0x000fe400000010ff */
[----:B------:R-:W-:Y:S02]  /*45d0*/  F2FP.BF16.F32.PACK_AB R26, R17, R16 ;  /* 0x00000010111a723e */ /* 0x000fe400000010ff */
[----:B------:R-:W-:Y:S02]  /*45e0*/  F2FP.BF16.F32.PACK_AB R27, R19, R18 ;  /* 0x00000012131b723e */ /* 0x000fe400000010ff */
[----:B-1----:R-:W-:-:S02]  /*45f0*/  F2FP.BF16.F32.PACK_AB R20, R5, R4 ;  /* 0x000000040514723e */ /* 0x002fc400000010ff */
[----:B------:R-:W-:Y:S01]  /*4600*/  F2FP.BF16.F32.PACK_AB R21, R7, R6 ;  /* 0x000000060715723e */ /* 0x000fe200000010ff */
[----:B------:R1:W-:Y:S01]  /*4610*/  STS.128 [R29], R24 ;  /* 0x000000181d007388 */ /* 0x0003e20000000c00 */
[----:B------:R-:W-:Y:S01]  /*4620*/  F2FP.BF16.F32.PACK_AB R22, R9, R8 ;  /* 0x000000080916723e */ /* 0x000fe200000010ff */
[----:B------:R-:W-:Y:S01]  /*4630*/  NOP ;  /* 0x0000000000007918 */ /* 0x000fe20000000000 */
[----:B------:R-:W-:Y:S01]  /*4640*/  F2FP.BF16.F32.PACK_AB R23, R11, R10 ;  /* 0x0000000a0b17723e */ /* 0x000fe200000010ff */
[----:B------:R-:W2:Y:S04]  /*4650*/  LDTM.x8 R12, tmem[UR4+0x10] ;  /* 0x00001004000c79ee */ /* 0x000ea800081c0000 */
[----:B------:R3:W-:Y:S01]  /*4660*/  STS.128 [R31], R20 ;  /* 0x000000141f007388 */ /* 0x0007e20000000c00 */
[----:B------:R-:W-:Y:S01]  /*4670*/  NOP ;  /* 0x0000000000007918 */ /* 0x000fe20000000000 */
[----:B--2---:R-:W2:Y:S01]  /*4680*/  LDTM.x8 R4, tmem[UR4+0x18] ;  /* 0x00001804000479ee */ /* 0x004ea200081c0000 */
[----:B------:R-:W-:-:S02]  /*4690*/  F2FP.BF16.F32.PACK_AB R32, R13, R12 ;  /* 0x0000000c0d20723e */ /* 0x000fc400000010ff */
[----:B------:R-:W-:Y:S02]  /*46a0*/  F2FP.BF16.F32.PACK_AB R33, R15, R14 ;  /* 0x0000000e0f21723e */ /* 0x000fe400000010ff */
[----:B------:R-:W-:Y:S02]  /*46b0*/  F2FP.BF16.F32.PACK_AB R34, R17, R16 ;  /* 0x000000101122723e */ /* 0x000fe400000010ff */
[----:B------:R-:W-:Y:S02]  /*46c0*/  F2FP.BF16.F32.PACK_AB R35, R19, R18 ;  /* 0x000000121323723e */ /* 0x000fe400000010ff */
[----:B--2---:R-:W-:Y:S02]  /*46d0*/  F2FP.BF16.F32.PACK_AB R28, R5, R4 ;  /* 0x00000004051c723e */ /* 0x004fe400000010ff */
[----:B-1----:R-:W-:Y:S01]  /*46e0*/  F2FP.BF16.F32.PACK_AB R29, R7, R6 ;  /* 0x00000006071d723e */ /* 0x002fe200000010ff */
[----:B------:R1:W-:Y:S01]  /*46f0*/  STS.128 [R51], R32 ;  /* 0x0000002033007388 */ /* 0x0003e20000000c00 */
[----:B------:R-:W-:Y:S01]  /*4700*/  F2FP.BF16.F32.PACK_AB R30, R9, R8 ;  /* 0x00000008091e723e */ /* 0x000fe200000010ff */
[----:B------:R-:W-:Y:S01]  /*4710*/  NOP ;  /* 0x0000000000007918 */ /* 0x000fe20000000000 */
[----:B---3--:R-:W-:Y:S01]  /*4720*/  F2FP.BF16.F32.PACK_AB R31, R11, R10 ;  /* 0x0000000a0b1f723e */ /* 0x008fe200000010ff */
[----:B------:R-:W2:Y:S01]  /*4730*/  LDTM.x8 R12, tmem[UR4+0x20] ;  /* 0x00002004000c79ee */ /* 0x000ea200081c0000 */
[----:B------:R-:W-:-:S05]  /*4740*/  IADD3 R23, PT, PT, R3, R52, R45 ;  /* 0x0000003403177210 */ /* 0x000fca0007ffe02d */
[----:B------:R3:W-:Y:S01]  /*4750*/  STS.128 [R23], R28 ;  /* 0x0000001c17007388 */ /* 0x0007e20000000c00 */
[----:B------:R-:W-:Y:S01]  /*4760*/  NOP ;  /* 0x0000000000007918 */ /* 0x000fe20000000000 */
[----:B--2---:R-:W2:Y:S01]  /*4770*/  LDTM.x8 R4, tmem[UR4+0x28] ;  /* 0x00002804000479ee */ /* 0x004ea200081c0000 */
[----:B------:R-:W-:Y:S02]  /*4780*/  F2FP.BF16.F32.PACK_AB R24, R13, R12 ;  /* 0x0000000c0d18723e */ /* 0x000fe400000010ff */
[----:B------:R-:W-:Y:S02]  /*4790*/  F2FP.BF16.F32.PACK_AB R25, R15, R14 ;  /* 0x0000000e0f19723e */ /* 0x000fe400000010ff */
[----:B------:R-:W-:Y:S02]  /*47a0*/  F2FP.BF16.F32.PACK_AB R26, R17, R16 ;  /* 0x00000010111a723e */ /* 0x000fe400000010ff */
[----:B------:R-:W-:Y:S02]  /*47b0*/  F2FP.BF16.F32.PACK_AB R27, R19, R18 ;  /* 0x00000012131b723e */ /* 0x000fe400000010ff */
[----:B-1----:R-:W-:-:S02]  /*47c0*/  IADD3 R32, PT, PT, R3, R52, R43 ;  /* 0x0000003403207210 */ /* 0x002fc40007ffe02b */
[----:B--2---:R-:W-:Y:S02]  /*47d0*/  F2FP.BF16.F32.PACK_AB R20, R5, R4 ;  /* 0x000000040514723e */ /* 0x004fe400000010ff */
[----:B------:R-:W-:Y:S01]  /*47e0*/  F2FP.BF16.F32.PACK_AB R21, R7, R6 ;  /* 0x000000060715723e */ /* 0x000fe200000010ff */
        /* <DEDUP_REMOVED lines=13> */
[----:B--2---:R-:W-:-:S02]  /*48c0*/  F2FP.BF16.F32.PACK_AB R4, R5, R4 ;  /* 0x000000040504723e */ /* 0x004fc400000010ff */
[----:B------:R-:W-:Y:S02]  /*48d0*/  F2FP.BF16.F32.PACK_AB R5, R7, R6 ;  /* 0x000000060705723e */ /* 0x000fe400000010ff */
[----:B------:R-:W-:Y:S02]  /*48e0*/  F2FP.BF16.F32.PACK_AB R6, R9, R8 ;  /* 0x000000080906723e */ /* 0x000fe400000010ff */
[----:B------:R-:W-:Y:S02]  /*48f0*/  IADD3 R8, PT, PT, R3, R52, R44 ;  /* 0x0000003403087210 */ /* 0x000fe40007ffe02c */
[----:B------:R-:W-:Y:S02]  /*4900*/  F2FP.BF16.F32.PACK_AB R7, R11, R10 ;  /* 0x0000000a0b07723e */ /* 0x000fe400000010ff */
[----:B------:R-:W-:Y:S01]  /*4910*/  IADD3 R52, PT, PT, R3, R52, R42 ;  /* 0x0000003403347210 */ /* 0x000fe20007ffe02a */
[----:B------:R1:W-:Y:S01]  /*4920*/  STS.128 [R8], R12 ;  /* 0x0000000c08007388 */ /* 0x0003e20000000c00 */
[----:B------:R-:W-:-:S03]  /*4930*/  NOP ;  /* 0x0000000000007918 */ /* 0x000fc60000000000 */
[----:B------:R1:W-:Y:S01]  /*4940*/  STS.128 [R52], R4 ;  /* 0x0000000434007388 */ /* 0x0003e20000000c00 */
[----:B------:R-:W-:Y:S01]  /*4950*/  NOP ;  /* 0x0000000000007918 */ /* 0x000fe20000000000 */
[----:B------:R1:W-:Y:S01]  /*4960*/  SYNCS.ARRIVE.TRANS64.RED.A1T0 RZ, [R0+URZ], RZ ;  /* 0x000000ff00ff79a7 */ /* 0x0003e200081004ff */
[----:B------:R2:W-:Y:S06]  /*4970*/  MEMBAR.ALL.CTA ;  /* 0x0000000000007992 */ /* 0x0005ec0000008000 */
[----:B--2---:R-:W2:Y:S02]  /*4980*/  FENCE.VIEW.ASYNC.S ;  /* 0x00000000000073c6 */ /* 0x004ea40000000000 */
[----:B--2---:R-:W-:Y:S06]  /*4990*/  BAR.SYNC.DEFER_BLOCKING 0x8, 0x80 ;  /* 0x0202000000007b1d */ /* 0x004fec0000010000 */
[----:B------:R-:W-:Y:S05]  /*49a0*/  @P1 BRA `(.L_x_47) ;  /* 0x0000000000901947 */ /* 0x000fea0003800000 */
[----:B------:R-:W-:Y:S01]  /*49b0*/  ELECT P1, URZ, PT ;  /* 0x0000000000ff782f */ /* 0x000fe20003820000 */
[----:B------:R-:W-:-:S12]  /*49c0*/  BSSY.RECONVERGENT B0, `(.L_x_47) ;  /* 0x0000022000007945 */ /* 0x000fd80003800200 */
[----:B------:R-:W-:Y:S05]  /*49d0*/  @!P1 BRA `(.L_x_48) ;  /* 0x0000000000809947 */ /* 0x000fea0003800000 */
[----:B------:R-:W-:Y:S01]  /*49e0*/  SHF.R.U32.HI R11, RZ, 0x7, R47 ;  /* 0x00000007ff0b7819 */ /* 0x000fe2000001162f */
[----:B-1----:R-:W-:Y:S01]  /*49f0*/  IMAD R6, R38, 0x4000, R3 ;  /* 0x0000400026067824 */ /* 0x002fe200078e0203 */
[----:B------:R-:W-:-:S03]  /*4a00*/  MOV R4, 0x4ab0 ;  /* 0x00004ab000047802 */ /* 0x000fc60000000f00 */
[----:B------:R-:W-:-:S04]  /*4a10*/  IMAD.HI.U32 R11, R11, 0x24924925, RZ ;  /* 0x249249250b0b7827 */ /* 0x000fc800078e00ff */
[C---:B------:R-:W-:Y:S01]  /*4a20*/  IMAD R5, R11.reuse, -0x8, R2 ;  /* 0xfffffff80b057824 */ /* 0x040fe200078e0202 */
[----:B------:R-:W-:-:S04]  /*4a30*/  PRMT R0, R11, 0x9910, RZ ;  /* 0x000099100b007816 */ /* 0x000fc800000000ff */
[----:B------:R-:W-:Y:S01]  /*4a40*/  VIMNMX.U32 R5, PT, PT, R5, 0x8, PT ;  /* 0x0000000805057848 */ /* 0x000fe20003fe0000 */
[----:B------:R-:W-:-:S04]  /*4a50*/  IMAD R0, R0, 0x380, RZ ;  /* 0x0000038000007824 */ /* 0x000fc800078e02ff */
[----:B------:R-:W-:-:S05]  /*4a60*/  IMAD.MOV R7, RZ, RZ, -R0 ;  /* 0x000000ffff077224 */ /* 0x000fca00078e0a00 */
[----:B------:R-:W-:-:S05]  /*4a70*/  PRMT R7, R7, 0x7710, RZ ;  /* 0x0000771007077816 */ /* 0x000fca00000000ff */
[----:B------:R-:W-:-:S05]  /*4a80*/  IMAD.IADD R7, R7, 0x1, R40 ;  /* 0x0000000107077824 */ /* 0x000fca00078e0228 */
[----:B------:R-:W-:Y:S02]  /*4a90*/  LOP3.LUT R8, R7, 0xffff, RZ, 0xc0, !PT ;  /* 0x0000ffff07087812 */ /* 0x000fe400078ec0ff */
[----:B------:R-:W-:Y:S05]  /*4aa0*/  CALL.REL.NOINC `($__internal_3_$__cuda_sm20_div_u16) ;  /* 0x0000000c00547944 */ /* 0x000fea0003c00000 */
[----:B------:R-:W-:Y:S01]  /*4ab0*/  PRMT R5, R5, 0x9910, RZ ;  /* 0x0000991005057816 */ /* 0x000fe200000000ff */
[----:B------:R-:W1:Y:S01]  /*4ac0*/  LDCU.64 UR6, c[0x0][0x348] ;  /* 0x00006900ff0677ac */ /* 0x000e620008000a00 */
[C---:B------:R-:W-:Y:S02]  /*4ad0*/  PRMT R4, R0.reuse, 0x9910, RZ ;  /* 0x0000991000047816 */ /* 0x040fe400000000ff */
[----:B------:R-:W-:Y:S02]  /*4ae0*/  R2UR UR5, R0 ;  /* 0x00000000000572ca */ /* 0x000fe400000e0000 */
[----:B------:R-:W-:Y:S01]  /*4af0*/  R2UR UR4, R6 ;  /* 0x00000000060472ca */ /* 0x000fe200000e0000 */
[----:B------:R-:W-:-:S04]  /*4b00*/  IMAD R4, R4, R5, RZ ;  /* 0x0000000504047224 */ /* 0x000fc800078e02ff */
[----:B------:R-:W-:-:S05]  /*4b10*/  IMAD.MOV R4, RZ, RZ, -R4 ;  /* 0x000000ffff047224 */ /* 0x000fca00078e0a04 */
[----:B------:R-:W-:Y:S01]  /*4b20*/  PRMT R4, R4, 0x7710, RZ ;  /* 0x0000771004047816 */ /* 0x000fe200000000ff */
[----:B------:R-:W-:Y:S02]  /*4b30*/  USHF.L.U32 UR5, UR5, 0x6, URZ ;  /* 0x0000000605057899 */ /* 0x000fe400080006ff */
[----:B-1----:R-:W-:Y:S02]  /*4b40*/  UIADD3 UR10, UP0, UPT, UR6, 0x240, URZ ;  /* 0x00000240060a7890 */ /* 0x002fe4000ff1e0ff */
[----:B------:R-:W-:Y:S01]  /*4b50*/  IMAD.IADD R4, R7, 0x1, R4 ;  /* 0x0000000107047824 */ /* 0x000fe200078e0204 */
[----:B------:R-:W-:Y:S02]  /*4b60*/  ULOP3.LUT UR5, UR5, 0xffff, URZ, 0xc0, !UPT ;  /* 0x0000ffff05057892 */ /* 0x000fe4000f8ec0ff */
[----:B------:R-:W-:Y:S02]  /*4b70*/  UIADD3.X UR11, UPT, UPT, URZ, UR7, URZ, UP0, !UPT ;  /* 0x00000007ff0b7290 */ /* 0x000fe400087fe4ff */
[----:B------:R-:W-:-:S05]  /*4b80*/  LOP3.LUT R4, R4, 0xffff, RZ, 0xc0, !PT ;  /* 0x0000ffff04047812 */ /* 0x000fca00078ec0ff */
[----:B------:R-:W-:-:S05]  /*4b90*/  IMAD R4, R11, 0x8, R4 ;  /* 0x000000080b047824 */ /* 0x000fca00078e0204 */
[----:B------:R-:W-:-:S13]  /*4ba0*/  R2UR UR8, R4 ;  /* 0x00000000040872ca */ /* 0x000fda00000e0000 */
[----:B------:R-:W-:-:S09]  /*4bb0*/  USHF.L.U32 UR6, UR8, 0x7, URZ ;  /* 0x0000000708067899 */ /* 0x000fd200080006ff */
[----:B------:R2:W-:Y:S02]  /*4bc0*/  UTMASTG.2D [UR4], [UR10] ;  /* 0x000000040a0073b5 */ /* 0x0005e40008008000 */
[----:B--2---:R0:W-:Y:S02]  /*4bd0*/  UTMACMDFLUSH ;  /* 0x00000000000079b7 */ /* 0x0041e40000000000 */
.L_x_48:
[----:B------:R-:W-:Y:S05]  /*4be0*/  BSYNC.RECONVERGENT B0 ;  /* 0x0000000000007941 */ /* 0x000fea0003800200 */
.L_x_47:
[----:B------:R-:W-:Y:S01]  /*4bf0*/  VIADD R40, R40, 0x70 ;  /* 0x0000007028287836 */ /* 0x000fe20000000000 */
[----:B------:R-:W-:Y:S02]  /*4c00*/  LOP3.LUT R38, R38, 0x1, RZ, 0xc, !PT ;  /* 0x0000000126267812 */ /* 0x000fe400078e0cff */
[----:B------:R-:W-:Y:S01]  /*4c10*/  IADD3 R47, PT, PT, R47, 0x70, RZ ;  /* 0x000000702f2f7810 */ /* 0x000fe20007ffe0ff */
[----:B------:R-:W-:Y:S05]  /*4c20*/  @P0 BRA `(.L_x_49) ;  /* 0xfffffff400e00947 */ /* 0x000fea000383ffff */
.L_x_44:
[----:B------:R-:W-:-:S13]  /*4c30*/  ISETP.NE.AND P0, PT, R37, 0x3, PT ;  /* 0x000000032500780c */ /* 0x000fda0003f05270 */
[----:B------:R-:W-:Y:S05]  /*4c40*/  @P0 EXIT ;  /* 0x000000000000094d */ /* 0x000fea0003800000 */
[----:B------:R-:W-:Y:S05]  /*4c50*/  WARPSYNC.ALL ;  /* 0x0000000000007948 */ /* 0x000fea0003800000 */
[----:B------:R-:W-:Y:S01]  /*4c60*/  NOP ;  /* 0x0000000000007918 */ /* 0x000fe20000000000 */
[----:B------:R-:W2:Y:S01]  /*4c70*/  S2UR UR5, SR_CgaCtaId ;  /* 0x00000000000579c3 */ /* 0x000ea20000008800 */
[----:B------:R-:W-:Y:S02]  /*4c80*/  UMOV UR4, 0x50 ;  /* 0x0000005000047882 */ /* 0x000fe40000000000 */
[----:B--2---:R-:W-:-:S09]  /*4c90*/  ULEA UR5, UR5, UR4, 0x18 ;  /* 0x0000000405057291 */ /* 0x004fd2000f8ec0ff */
[----:B------:R-:W2:Y:S02]  /*4ca0*/  LDS R2, [UR5] ;  /* 0x00000005ff027984 */ /* 0x000ea40008000800 */
[----:B-12---:R-:W-:-:S04]  /*4cb0*/  LOP3.LUT R0, R2, 0xff, RZ, 0xc0, !PT ;  /* 0x000000ff02007812 */ /* 0x006fc800078ec0ff */
[----:B------:R-:W-:-:S13]  /*4cc0*/  ISETP.NE.AND P0, PT, R0, 0xff, PT ;  /* 0x000000ff0000780c */ /* 0x000fda0003f05270 */
[----:B------:R-:W-:Y:S05]  /*4cd0*/  @P0 BRA `(.L_x_50) ;  /* 0x0000000000480947 */ /* 0x000fea0003800000 */
[----:B------:R-:W-:-:S04]  /*4ce0*/  SHF.R.U32.HI R0, RZ, 0x10, R2 ;  /* 0x00000010ff007819 */ /* 0x000fc80000011602 */
[----:B------:R-:W-:-:S04]  /*4cf0*/  LOP3.LUT R0, R0, 0x1, RZ, 0xc0, !PT ;  /* 0x0000000100007812 */ /* 0x000fc800078ec0ff */
[----:B------:R-:W-:-:S13]  /*4d00*/  ISETP.NE.AND P0, PT, R0, 0x1, PT ;  /* 0x000000010000780c */ /* 0x000fda0003f05270 */
[----:B------:R-:W-:Y:S05]  /*4d10*/  @P0 BRA `(.L_x_51) ;  /* 0x00000000002c0947 */ /* 0x000fea0003800000 */
[----:B------:R-:W1:Y:S01]  /*4d20*/  S2R R0, SR_LANEID ;  /* 0x0000000000007919 */ /* 0x000e620000000000 */
[----:B------:R-:W-:Y:S01]  /*4d30*/  IMAD.MOV.U32 R2, RZ, RZ, -0x10100 ;  /* 0xfffeff00ff027424 */ /* 0x000fe200078e00ff */
[----:B------:R-:W-:Y:S02]  /*4d40*/  VOTEU.ANY UR6, UPT, PT ;  /* 0x0000000000067886 */ /* 0x000fe400038e0100 */
[----:B------:R-:W-:Y:S01]  /*4d50*/  UFLO.U32 UR6, UR6 ;  /* 0x00000006000672bd */ /* 0x000fe200080e0000 */
[----:B------:R-:W2:Y:S05]  /*4d60*/  REDUX UR4, R2 ;  /* 0x00000000020473c4 */ /* 0x000eaa0000000000 */
[----:B-1----:R-:W-:-:S02]  /*4d70*/  ISETP.EQ.U32.AND P0, PT, R0, UR6, PT ;  /* 0x0000000600007c0c */ /* 0x002fc4000bf02070 */
[----:B--2---:R-:W-:Y:S01]  /*4d80*/  MOV R0, UR4 ;  /* 0x0000000400007c02 */ /* 0x004fe20008000f00 */
[----:B------:R-:W-:-:S05]  /*4d90*/  UMOV UR4, 0xfffeff00 ;  /* 0xfffeff0000047882 */ /* 0x000fca0000000000 */
[----:B------:R1:W-:Y:S05]  /*4da0*/  UTCATOMSWS.AND URZ, UR4 ;  /* 0x0000000400ff79e3 */ /* 0x0003ea0008000000 */
[----:B------:R1:W-:Y:S01]  /*4db0*/  @P0 ATOMS.AND RZ, [UR5], R0 ;  /* 0x00000000ffff098c */ /* 0x0003e2000a800005 */
[----:B------:R-:W-:Y:S05]  /*4dc0*/  BRA `(.L_x_52) ;  /* 0x0000000000147947 */ /* 0x000fea0003800000 */
.L_x_51:
[----:B------:R-:W-:Y:S02]  /*4dd0*/  MOV R2, 0x4df0 ;  /* 0x00004df000027802 */ /* 0x000fe40000000f00 */
[----:B------:R-:W-:Y:S05]  /*4de0*/  CALL.REL.NOINC `($__internal_0_$__cuda_sm10x_tcgen05_guardrail_trap_col_being_dealloced_not_returned_by_alloc) ;  /* 0x0000000800607944 */ /* 0x000fea0003c00000 */
[----:B------:R-:W-:Y:S05]  /*4df0*/  BRA `(.L_x_52) ;  /* 0x0000000000087947 */ /* 0x000fea0003800000 */
.L_x_50:
[----:B------:R-:W-:Y:S02]  /*4e00*/  MOV R2, 0x4e20 ;  /* 0x00004e2000027802 */ /* 0x000fe40000000f00 */
[----:B------:R-:W-:Y:S05]  /*4e10*/  CALL.REL.NOINC `($__internal_2_$__cuda_sm10x_tcgen05_guardrail_trap_unallocated_columns_being_dealloced) ;  /* 0x00000008006c7944 */ /* 0x000fea0003c00000 */
.L_x_52:
[----:B------:R-:W-:Y:S01]  /*4e20*/  NOP ;  /* 0x0000000000007918 */ /* 0x000fe20000000000 */
[----:B-1----:R-:W-:Y:S05]  /*4e30*/  EXIT ;  /* 0x000000000000794d */ /* 0x002fea0003800000 */
.L_x_14:
[----:B------:R-:W-:-:S07]  /*4e40*/  MOV R10, R11 ;  /* 0x0000000b000a7202 */ /* 0x000fce0000000f00 */
.L_x_53:
[----:B-1----:R1:W2:Y:S02]  /*4e50*/  SYNCS.PHASECHK.TRANS64.TRYWAIT P0, [R6+URZ+0x33c00], R11 ;  /* 0x033c000b060075a7 */ /* 0x0022a400080011ff */
[----:B--2---:R-:W-:Y:S05]  /*4e60*/  @!P0 NANOSLEEP.SYNCS 0x989680 ;  /* 0x009896800000895d */ /* 0x004fea0003900000 */
[----:B------:R-:W2:Y:S02]  /*4e70*/  @!P0 SYNCS.PHASECHK.TRANS64 P0, [R6+URZ+0x33c00], R11 ;  /* 0x033c000b060085a7 */ /* 0x000ea400080010ff */
[----:B--2---:R-:W-:Y:S05]  /*4e80*/  @!P0 BRA `(.L_x_53) ;  /* 0xfffffffc00f08947 */ /* 0x004fea000383ffff */
[----:B------:R-:W-:Y:S05]  /*4e90*/  BRA `(.L_x_54) ;  /* 0xffffffbc00347947 */ /* 0x000fea000383ffff */
.L_x_16:
[----:B-1----:R-:W-:-:S07]  /*4ea0*/  MOV R6, R7 ;  /* 0x0000000700067202 */ /* 0x002fce0000000f00 */
.L_x_55:
[----:B-1----:R1:W2:Y:S02]  /*4eb0*/  SYNCS.PHASECHK.TRANS64.TRYWAIT P0, [R2+URZ+0x33c00], R7 ;  /* 0x033c0007020075a7 */ /* 0x0022a400080011ff */
[----:B--2---:R-:W-:Y:S05]  /*4ec0*/  @!P0 NANOSLEEP.SYNCS 0x989680 ;  /* 0x009896800000895d */ /* 0x004fea0003900000 */
[----:B------:R-:W2:Y:S02]  /*4ed0*/  @!P0 SYNCS.PHASECHK.TRANS64 P0, [R2+URZ+0x33c00], R7 ;  /* 0x033c0007020085a7 */ /* 0x000ea400080010ff */
[----:B--2---:R-:W-:Y:S05]  /*4ee0*/  @!P0 BRA `(.L_x_55) ;  /* 0xfffffffc00f08947 */ /* 0x004fea000383ffff */
[----:B------:R-:W-:Y:S05]  /*4ef0*/  BRA `(.L_x_56) ;  /* 0xffffffbc00a07947 */ /* 0x000fea000383ffff */
.L_x_19:
[----:B------:R-:W-:Y:S02]  /*4f00*/  MOV R10, UR13 ;  /* 0x0000000d000a7c02 */ /* 0x000fe40008000f00 */
[----:B------:R-:W-:Y:S02]  /*4f10*/  MOV R11, UR13 ;  /* 0x0000000d000b7c02 */ /* 0x000fe40008000f00 */
[----:B------:R-:W-:-:S07]  /*4f20*/  MOV R0, UR9 ;  /* 0x0000000900007c02 */ /* 0x000fce0008000f00 */
.L_x_57:
[----:B-1----:R1:W2:Y:S02]  /*4f30*/  SYNCS.PHASECHK.TRANS64.TRYWAIT P0, [R0+URZ+0x33cb8], R11 ;  /* 0x033cb80b000075a7 */ /* 0x0022a400080011ff */
[----:B--2---:R-:W-:Y:S05]  /*4f40*/  @!P0 NANOSLEEP.SYNCS 0x989680 ;  /* 0x009896800000895d */ /* 0x004fea0003900000 */
[----:B------:R-:W2:Y:S02]  /*4f50*/  @!P0 SYNCS.PHASECHK.TRANS64 P0, [R0+URZ+0x33cb8], R11 ;  /* 0x033cb80b000085a7 */ /* 0x000ea400080010ff */
[----:B--2---:R-:W-:Y:S05]  /*4f60*/  @!P0 BRA `(.L_x_57) ;  /* 0xfffffffc00f08947 */ /* 0x004fea000383ffff */
[----:B------:R-:W-:Y:S05]  /*4f70*/  BRA `(.L_x_58) ;  /* 0xffffffc0006c7947 */ /* 0x000fea000383ffff */
.L_x_20:
[----:B------:R-:W-:Y:S02]  /*4f80*/  MOV R2, UR13 ;  /* 0x0000000d00027c02 */ /* 0x000fe40008000f00 */
[----:B------:R-:W-:Y:S07]  /*4f90*/  MOV R10, R11 ;  /* 0x0000000b000a7202 */ /* 0x000fee0000000f00 */
.L_x_59:
[----:B-1----:R1:W2:Y:S02]  /*4fa0*/  SYNCS.PHASECHK.TRANS64.TRYWAIT P0, [R2+URZ+0x33c70], R11 ;  /* 0x033c700b020075a7 */ /* 0x0022a400080011ff */
[----:B--2---:R-:W-:Y:S05]  /*4fb0*/  @!P0 NANOSLEEP.SYNCS 0x989680 ;  /* 0x009896800000895d */ /* 0x004fea0003900000 */
[----:B------:R-:W2:Y:S02]  /*4fc0*/  @!P0 SYNCS.PHASECHK.TRANS64 P0, [R2+URZ+0x33c70], R11 ;  /* 0x033c700b020085a7 */ /* 0x000ea400080010ff */
[----:B--2---:R-:W-:Y:S05]  /*4fd0*/  @!P0 BRA `(.L_x_59) ;  /* 0xfffffffc00f08947 */ /* 0x004fea000383ffff */
[----:B------:R-:W-:Y:S05]  /*4fe0*/  BRA `(.L_x_60) ;  /* 0xffffffc000787947 */ /* 0x000fea000383ffff */
.L_x_22:
[----:B------:R-:W-:Y:S02]  /*4ff0*/  MOV R0, UR9 ;  /* 0x0000000900007c02 */ /* 0x000fe40008000f00 */
[----:B------:R-:W-:Y:S07]  /*5000*/  MOV R12, R13 ;  /* 0x0000000d000c7202 */ /* 0x000fee0000000f00 */
.L_x_61:
[----:B-1----:R1:W2:Y:S02]  /*5010*/  SYNCS.PHASECHK.TRANS64.TRYWAIT P0, [R0+URZ+0x33c70], R13 ;  /* 0x033c700d000075a7 */ /* 0x0022a400080011ff */
[----:B--2---:R-:W-:Y:S05]  /*5020*/  @!P0 NANOSLEEP.SYNCS 0x989680 ;  /* 0x009896800000895d */ /* 0x004fea0003900000 */
[----:B------:R-:W2:Y:S02]  /*5030*/  @!P0 SYNCS.PHASECHK.TRANS64 P0, [R0+URZ+0x33c70], R13 ;  /* 0x033c700d000085a7 */ /* 0x000ea400080010ff */
[----:B--2---:R-:W-:Y:S05]  /*5040*/  @!P0 BRA `(.L_x_61) ;  /* 0xfffffffc00f08947 */ /* 0x004fea000383ffff */
[----:B------:R-:W-:Y:S05]  /*5050*/  BRA `(.L_x_62) ;  /* 0xffffffc400387947 */ /* 0x000fea000383ffff */
.L_x_26:
[-C--:B------:R-:W-:Y:S02]  /*5060*/  MOV R4, R9.reuse ;  /* 0x0000000900047202 */ /* 0x080fe40000000f00 */
[----:B------:R-:W-:Y:S07]  /*5070*/  MOV R5, R9 ;  /* 0x0000000900057202 */ /* 0x000fee0000000f00 */
.L_x_63:
[----:B-1----:R1:W2:Y:S02]  /*5080*/  SYNCS.PHASECHK.TRANS64.TRYWAIT P0, [R8+URZ+0x38], R5 ;  /* 0x00003805080075a7 */ /* 0x0022a400080011ff */
[----:B--2---:R-:W-:Y:S05]  /*5090*/  @!P0 NANOSLEEP.SYNCS 0x989680 ;  /* 0x009896800000895d */ /* 0x004fea0003900000 */
[----:B------:R-:W2:Y:S02]  /*50a0*/  @!P0 SYNCS.PHASECHK.TRANS64 P0, [R8+URZ+0x38], R5 ;  /* 0x00003805080085a7 */ /* 0x000ea400080010ff */
[----:B--2---:R-:W-:Y:S05]  /*50b0*/  @!P0 BRA `(.L_x_63) ;  /* 0xfffffffc00f08947 */ /* 0x004fea000383ffff */
[----:B------:R-:W-:Y:S05]  /*50c0*/  BRA `(.L_x_64) ;  /* 0xffffffc800bc7947 */ /* 0x000fea000383ffff */
.L_x_27:
[-C--:B------:R-:W-:Y:S02]  /*50d0*/  MOV R4, R28.reuse ;  /* 0x0000001c00047202 */ /* 0x080fe40000000f00 */
[----:B------:R-:W-:Y:S07]  /*50e0*/  MOV R5, R28 ;  /* 0x0000001c00057202 */ /* 0x000fee0000000f00 */
.L_x_65:
[----:B-1----:R1:W2:Y:S02]  /*50f0*/  SYNCS.PHASECHK.TRANS64.TRYWAIT P1, [R29+URZ+0x38], R5 ;  /* 0x000038051d0075a7 */ /* 0x0022a400080211ff */
[----:B--2---:R-:W-:Y:S05]  /*5100*/  @!P1 NANOSLEEP.SYNCS 0x989680 ;  /* 0x009896800000995d */ /* 0x004fea0003900000 */
[----:B------:R-:W2:Y:S02]  /*5110*/  @!P1 SYNCS.PHASECHK.TRANS64 P1, [R29+URZ+0x38], R5 ;  /* 0x000038051d0095a7 */ /* 0x000ea400080210ff */
[----:B--2---:R-:W-:Y:S05]  /*5120*/  @!P1 BRA `(.L_x_65) ;  /* 0xfffffffc00f09947 */ /* 0x004fea000383ffff */
[----:B------:R-:W-:Y:S05]  /*5130*/  BRA `(.L_x_66) ;  /* 0xffffffcc00d07947 */ /* 0x000fea000383ffff */
.L_x_28:
[----:B------:R-:W-:Y:S07]  /*5140*/  MOV R5, R4 ;  /* 0x0000000400057202 */ /* 0x000fee0000000f00 */
.L_x_67:
[----:B-1----:R1:W2:Y:S02]  /*5150*/  SYNCS.PHASECHK.TRANS64.TRYWAIT P1, [R3+URZ+0x38], R5 ;  /* 0x00003805030075a7 */ /* 0x0022a400080211ff */
[----:B--2---:R-:W-:Y:S05]  /*5160*/  @!P1 NANOSLEEP.SYNCS 0x989680 ;  /* 0x009896800000995d */ /* 0x004fea0003900000 */
[----:B------:R-:W2:Y:S02]  /*5170*/  @!P1 SYNCS.PHASECHK.TRANS64 P1, [R3+URZ+0x38], R5 ;  /* 0x00003805030095a7 */ /* 0x000ea400080210ff */
[----:B--2---:R-:W-:Y:S05]  /*5180*/  @!P1 BRA `(.L_x_67) ;  /* 0xfffffffc00f09947 */ /* 0x004fea000383ffff */
[----:B------:R-:W-:Y:S05]  /*5190*/  BRA `(.L_x_68) ;  /* 0xffffffd000407947 */ /* 0x000fea000383ffff */
.L_x_29:
[-C--:B------:R-:W-:Y:S02]  /*51a0*/  MOV R34, R8.reuse ;  /* 0x0000000800227202 */ /* 0x080fe40000000f00 */
[----:B------:R-:W-:Y:S07]  /*51b0*/  MOV R35, R8 ;  /* 0x0000000800237202 */ /* 0x000fee0000000f00 */
.L_x_69:
[----:B-1----:R1:W2:Y:S02]  /*51c0*/  SYNCS.PHASECHK.TRANS64.TRYWAIT P1, [R19+URZ+0x38], R35 ;  /* 0x00003823130075a7 */ /* 0x0022a400080211ff */
[----:B--2---:R-:W-:Y:S05]  /*51d0*/  @!P1 NANOSLEEP.SYNCS 0x989680 ;  /* 0x009896800000995d */ /* 0x004fea0003900000 */
[----:B------:R-:W2:Y:S02]  /*51e0*/  @!P1 SYNCS.PHASECHK.TRANS64 P1, [R19+URZ+0x38], R35 ;  /* 0x00003823130095a7 */ /* 0x000ea400080210ff */
[----:B--2---:R-:W-:Y:S05]  /*51f0*/  @!P1 BRA `(.L_x_69) ;  /* 0xfffffffc00f09947 */ /* 0x004fea000383ffff */
[----:B------:R-:W-:Y:S05]  /*5200*/  BRA `(.L_x_70) ;  /* 0xffffffd000a87947 */ /* 0x000fea000383ffff */
.L_x_30:
[-C--:B------:R-:W-:Y:S02]  /*5210*/  MOV R34, R5.reuse ;  /* 0x0000000500227202 */ /* 0x080fe40000000f00 */
[----:B------:R-:W-:Y:S07]  /*5220*/  MOV R35, R5 ;  /* 0x0000000500237202 */ /* 0x000fee0000000f00 */
.L_x_71:
[----:B-1----:R1:W2:Y:S02]  /*5230*/  SYNCS.PHASECHK.TRANS64.TRYWAIT P0, [R4+URZ+0x38], R35 ;  /* 0x00003823040075a7 */ /* 0x0022a400080011ff */
[----:B--2---:R-:W-:Y:S05]  /*5240*/  @!P0 NANOSLEEP.SYNCS 0x989680 ;  /* 0x009896800000895d */ /* 0x004fea0003900000 */
[----:B------:R-:W2:Y:S02]  /*5250*/  @!P0 SYNCS.PHASECHK.TRANS64 P0, [R4+URZ+0x38], R35 ;  /* 0x00003823040085a7 */ /* 0x000ea400080010ff */
[----:B--2---:R-:W-:Y:S05]  /*5260*/  @!P0 BRA `(.L_x_71) ;  /* 0xfffffffc00f08947 */ /* 0x004fea000383ffff */
[----:B------:R-:W-:Y:S05]  /*5270*/  BRA `(.L_x_72) ;  /* 0xffffffd400047947 */ /* 0x000fea000383ffff */
.L_x_31:
[----:B------:R-:W-:Y:S07]  /*5280*/  MOV R35, R34 ;  /* 0x0000002200237202 */ /* 0x000fee0000000f00 */
.L_x_73:
[----:B-1----:R1:W2:Y:S02]  /*5290*/  SYNCS.PHASECHK.TRANS64.TRYWAIT P1, [R13+URZ+0x38], R35 ;  /* 0x000038230d0075a7 */ /* 0x0022a400080211ff */
[----:B--2---:R-:W-:Y:S05]  /*52a0*/  @!P1 NANOSLEEP.SYNCS 0x989680 ;  /* 0x009896800000995d */ /* 0x004fea0003900000 */
[----:B------:R-:W2:Y:S02]  /*52b0*/  @!P1 SYNCS.PHASECHK.TRANS64 P1, [R13+URZ+0x38], R35 ;  /* 0x000038230d0095a7 */ /* 0x000ea400080210ff */
[----:B--2---:R-:W-:Y:S05]  /*52c0*/  @!P1 BRA `(.L_x_73) ;  /* 0xfffffffc00f09947 */ /* 0x004fea000383ffff */
[----:B------:R-:W-:Y:S05]  /*52d0*/  BRA `(.L_x_74) ;  /* 0xffffffd400b87947 */ /* 0x000fea000383ffff */
.L_x_32:
[----:B-1----:R-:W-:Y:S07]  /*52e0*/  MOV R35, R34 ;  /* 0x0000002200237202 */ /* 0x002fee0000000f00 */
.L_x_75:
[----:B-1----:R1:W2:Y:S02]  /*52f0*/  SYNCS.PHASECHK.TRANS64.TRYWAIT P1, [R5+URZ+0x38], R35 ;  /* 0x00003823050075a7 */ /* 0x0022a400080211ff */
[----:B--2---:R-:W-:Y:S05]  /*5300*/  @!P1 NANOSLEEP.SYNCS 0x989680 ;  /* 0x009896800000995d */ /* 0x004fea0003900000 */
[----:B------:R-:W2:Y:S02]  /*5310*/  @!P1 SYNCS.PHASECHK.TRANS64 P1, [R5+URZ+0x38], R35 ;  /* 0x00003823050095a7 */ /* 0x000ea400080210ff */
[----:B--2---:R-:W-:Y:S05]  /*5320*/  @!P1 BRA `(.L_x_75) ;  /* 0xfffffffc00f09947 */ /* 0x004fea000383ffff */
[----:B------:R-:W-:Y:S05]  /*5330*/  BRA `(.L_x_76) ;  /* 0xffffffd800207947 */ /* 0x000fea000383ffff */
.L_x_33:
[----:B------:R-:W-:Y:S07]  /*5340*/  MOV R35, R34 ;  /* 0x0000002200237202 */ /* 0x000fee0000000f00 */
.L_x_77:
[----:B-1----:R1:W2:Y:S02]  /*5350*/  SYNCS.PHASECHK.TRANS64.TRYWAIT P1, [R3+URZ+0x38], R35 ;  /* 0x00003823030075a7 */ /* 0x0022a400080211ff */
[----:B--2---:R-:W-:Y:S05]  /*5360*/  @!P1 NANOSLEEP.SYNCS 0x989680 ;  /* 0x009896800000995d */ /* 0x004fea0003900000 */
[----:B------:R-:W2:Y:S02]  /*5370*/  @!P1 SYNCS.PHASECHK.TRANS64 P1, [R3+URZ+0x38], R35 ;  /* 0x00003823030095a7 */ /* 0x000ea400080210ff */
[----:B--2---:R-:W-:Y:S05]  /*5380*/  @!P1 BRA `(.L_x_77) ;  /* 0xfffffffc00f09947 */ /* 0x004fea000383ffff */
[----:B------:R-:W-:Y:S05]  /*5390*/  BRA `(.L_x_78) ;  /* 0xffffffd800887947 */ /* 0x000fea000383ffff */
.L_x_34:
[-C--:B------:R-:W-:Y:S02]  /*53a0*/  MOV R34, R19.reuse ;  /* 0x0000001300227202 */ /* 0x080fe40000000f00 */
[----:B------:R-:W-:Y:S07]  /*53b0*/  MOV R35, R19 ;  /* 0x0000001300237202 */ /* 0x000fee0000000f00 */
.L_x_79:
[----:B-1----:R1:W2:Y:S02]  /*53c0*/  SYNCS.PHASECHK.TRANS64.TRYWAIT P0, [R4+URZ+0x38], R35 ;  /* 0x00003823040075a7 */ /* 0x0022a400080011ff */
[----:B--2---:R-:W-:Y:S05]  /*53d0*/  @!P0 NANOSLEEP.SYNCS 0x989680 ;  /* 0x009896800000895d */ /* 0x004fea0003900000 */
[----:B------:R-:W2:Y:S02]  /*53e0*/  @!P0 SYNCS.PHASECHK.TRANS64 P0, [R4+URZ+0x38], R35 ;  /* 0x00003823040085a7 */ /* 0x000ea400080010ff */
[----:B--2---:R-:W-:Y:S05]  /*53f0*/  @!P0 BRA `(.L_x_79) ;  /* 0xfffffffc00f08947 */ /* 0x004fea000383ffff */
[----:B------:R-:W-:Y:S05]  /*5400*/  BRA `(.L_x_80) ;  /* 0xffffffd800e47947 */ /* 0x000fea000383ffff */
.L_x_35:
[-C--:B------:R-:W-:Y:S02]  /*5410*/  MOV R34, R8.reuse ;  /* 0x0000000800227202 */ /* 0x080fe40000000f00 */
[----:B------:R-:W-:Y:S07]  /*5420*/  MOV R35, R8 ;  /* 0x0000000800237202 */ /* 0x000fee0000000f00 */
.L_x_81:
[----:B-1----:R1:W2:Y:S02]  /*5430*/  SYNCS.PHASECHK.TRANS64.TRYWAIT P1, [R5+URZ+0x38], R35 ;  /* 0x00003823050075a7 */ /* 0x0022a400080211ff */
[----:B--2---:R-:W-:Y:S05]  /*5440*/  @!P1 NANOSLEEP.SYNCS 0x989680 ;  /* 0x009896800000995d */ /* 0x004fea0003900000 */
[----:B------:R-:W2:Y:S02]  /*5450*/  @!P1 SYNCS.PHASECHK.TRANS64 P1, [R5+URZ+0x38], R35 ;  /* 0x00003823050095a7 */ /* 0x000ea400080210ff */
[----:B--2---:R-:W-:Y:S05]  /*5460*/  @!P1 BRA `(.L_x_81) ;  /* 0xfffffffc00f09947 */ /* 0x004fea000383ffff */
[----:B------:R-:W-:Y:S05]  /*5470*/  BRA `(.L_x_82) ;  /* 0xffffffdc00947947 */ /* 0x000fea000383ffff */
.L_x_36:
[-C--:B------:R-:W-:Y:S02]  /*5480*/  MOV R34, R8.reuse ;  /* 0x0000000800227202 */ /* 0x080fe40000000f00 */
[----:B------:R-:W-:Y:S07]  /*5490*/  MOV R35, R8 ;  /* 0x0000000800237202 */ /* 0x000fee0000000f00 */
.L_x_83:
[----:B-1----:R1:W2:Y:S02]  /*54a0*/  SYNCS.PHASECHK.TRANS64.TRYWAIT P1, [R3+URZ+0x38], R35 ;  /* 0x00003823030075a7 */ /* 0x0022a400080211ff */
[----:B--2---:R-:W-:Y:S05]  /*54b0*/  @!P1 NANOSLEEP.SYNCS 0x989680 ;  /* 0x009896800000995d */ /* 0x004fea0003900000 */
[----:B------:R-:W2:Y:S02]  /*54c0*/  @!P1 SYNCS.PHASECHK.TRANS64 P1, [R3+URZ+0x38], R35 ;  /* 0x00003823030095a7 */ /* 0x000ea400080210ff */
[----:B--2---:R-:W-:Y:S05]  /*54d0*/  @!P1 BRA `(.L_x_83) ;  /* 0xfffffffc00f09947 */ /* 0x004fea000383ffff */
[----:B------:R-:W-:Y:S05]  /*54e0*/  BRA `(.L_x_84) ;  /* 0xffffffdc00f87947 */ /* 0x000fea000383ffff */
.L_x_37:
[----:B------:R-:W-:Y:S07]  /*54f0*/  MOV R35, R34 ;  /* 0x0000002200237202 */ /* 0x000fee0000000f00 */
.L_x_85:
[----:B-1----:R1:W2:Y:S02]  /*5500*/  SYNCS.PHASECHK.TRANS64.TRYWAIT P1, [R5+URZ+0x38], R35 ;  /* 0x00003823050075a7 */ /* 0x0022a400080211ff */
[----:B--2---:R-:W-:Y:S05]  /*5510*/  @!P1 NANOSLEEP.SYNCS 0x989680 ;  /* 0x009896800000995d */ /* 0x004fea0003900000 */
[----:B------:R-:W2:Y:S02]  /*5520*/  @!P1 SYNCS.PHASECHK.TRANS64 P1, [R5+URZ+0x38], R35 ;  /* 0x00003823050095a7 */ /* 0x000ea400080210ff */
[----:B--2---:R-:W-:Y:S05]  /*5530*/  @!P1 BRA `(.L_x_85) ;  /* 0xfffffffc00f09947 */ /* 0x004fea000383ffff */
[----:B------:R-:W-:Y:S05]  /*5540*/  BRA `(.L_x_86) ;  /* 0xffffffe000647947 */ /* 0x000fea000383ffff */
.L_x_38:
[-C--:B------:R-:W-:Y:S02]  /*5550*/  MOV R4, R29.reuse ;  /* 0x0000001d00047202 */ /* 0x080fe40000000f00 */
[----:B-1----:R-:W-:Y:S07]  /*5560*/  MOV R5, R29 ;  /* 0x0000001d00057202 */ /* 0x002fee0000000f00 */
.L_x_87:
[----:B-1----:R1:W2:Y:S02]  /*5570*/  SYNCS.PHASECHK.TRANS64.TRYWAIT P1, [R8+URZ+0x38], R5 ;  /* 0x00003805080075a7 */ /* 0x0022a400080211ff */
[----:B--2---:R-:W-:Y:S05]  /*5580*/  @!P1 NANOSLEEP.SYNCS 0x989680 ;  /* 0x009896800000995d */ /* 0x004fea0003900000 */
[----:B------:R-:W2:Y:S02]  /*5590*/  @!P1 SYNCS.PHASECHK.TRANS64 P1, [R8+URZ+0x38], R5 ;  /* 0x00003805080095a7 */ /* 0x000ea400080210ff */
[----:B--2---:R-:W-:Y:S05]  /*55a0*/  @!P1 BRA `(.L_x_87) ;  /* 0xfffffffc00f09947 */ /* 0x004fea000383ffff */
[----:B------:R-:W-:Y:S05]  /*55b0*/  BRA `(.L_x_88) ;  /* 0xffffffe000b87947 */ /* 0x000fea000383ffff */
.L_x_39:
[-C--:B------:R-:W-:Y:S02]  /*55c0*/  MOV R24, R18.reuse ;  /* 0x0000001200187202 */ /* 0x080fe40000000f00 */
[----:B------:R-:W-:Y:S07]  /*55d0*/  MOV R25, R18 ;  /* 0x0000001200197202 */ /* 0x000fee0000000f00 */
.L_x_89:
[----:B-1----:R1:W2:Y:S02]  /*55e0*/  SYNCS.PHASECHK.TRANS64.TRYWAIT P1, [R19+URZ+0x38], R25 ;  /* 0x00003819130075a7 */ /* 0x0022a400080211ff */
[----:B--2---:R-:W-:Y:S05]  /*55f0*/  @!P1 NANOSLEEP.SYNCS 0x989680 ;  /* 0x009896800000995d */ /* 0x004fea0003900000 */
[----:B------:R-:W2:Y:S02]  /*5600*/  @!P1 SYNCS.PHASECHK.TRANS64 P1, [R19+URZ+0x38], R25 ;  /* 0x00003819130095a7 */ /* 0x000ea400080210ff */
[----:B--2---:R-:W-:Y:S05]  /*5610*/  @!P1 BRA `(.L_x_89) ;  /* 0xfffffffc00f09947 */ /* 0x004fea000383ffff */
[----:B------:R-:W-:Y:S05]  /*5620*/  BRA `(.L_x_90) ;  /* 0xffffffe400707947 */ /* 0x000fea000383ffff */
.L_x_40:
[-C--:B------:R-:W-:Y:S02]  /*5630*/  MOV R18, R0.reuse ;  /* 0x0000000000127202 */ /* 0x080fe40000000f00 */
[----:B-1----:R-:W-:Y:S07]  /*5640*/  MOV R19, R0 ;  /* 0x0000000000137202 */ /* 0x002fee0000000f00 */
.L_x_91:
[----:B-1----:R1:W2:Y:S02]  /*5650*/  SYNCS.PHASECHK.TRANS64.TRYWAIT P1, [R5+URZ+0x38], R19 ;  /* 0x00003813050075a7 */ /* 0x0022a400080211ff */
[----:B--2---:R-:W-:Y:S05]  /*5660*/  @!P1 NANOSLEEP.SYNCS 0x989680 ;  /* 0x009896800000995d */ /* 0x004fea0003900000 */
[----:B------:R-:W2:Y:S02]  /*5670*/  @!P1 SYNCS.PHASECHK.TRANS64 P1, [R5+URZ+0x38], R19 ;  /* 0x00003813050095a7 */ /* 0x000ea400080210ff */
[----:B--2---:R-:W-:Y:S05]  /*5680*/  @!P1 BRA `(.L_x_91) ;  /* 0xfffffffc00f09947 */ /* 0x004fea000383ffff */
[----:B------:R-:W-:Y:S05]  /*5690*/  BRA `(.L_x_92) ;  /* 0xffffffe400d47947 */ /* 0x000fea000383ffff */
.L_x_41:
[-C--:B------:R-:W-:Y:S02]  /*56a0*/  MOV R24, R0.reuse ;  /* 0x0000000000187202 */ /* 0x080fe40000000f00 */
[----:B------:R-:W-:Y:S07]  /*56b0*/  MOV R25, R0 ;  /* 0x0000000000197202 */ /* 0x000fee0000000f00 */
.L_x_93:
[----:B-1----:R1:W2:Y:S02]  /*56c0*/  SYNCS.PHASECHK.TRANS64.TRYWAIT P0, [R3+URZ+0x38], R25 ;  /* 0x00003819030075a7 */ /* 0x0022a400080011ff */
[----:B--2---:R-:W-:Y:S05]  /*56d0*/  @!P0 NANOSLEEP.SYNCS 0x989680 ;  /* 0x009896800000895d */ /* 0x004fea0003900000 */
[----:B------:R-:W2:Y:S02]  /*56e0*/  @!P0 SYNCS.PHASECHK.TRANS64 P0, [R3+URZ+0x38], R25 ;  /* 0x00003819030085a7 */ /* 0x000ea400080010ff */
[----:B--2---:R-:W-:Y:S05]  /*56f0*/  @!P0 BRA `(.L_x_93) ;  /* 0xfffffffc00f08947 */ /* 0x004fea000383ffff */
[----:B------:R-:W-:Y:S05]  /*5700*/  BRA `(.L_x_94) ;  /* 0xffffffe800287947 */ /* 0x000fea000383ffff */
.L_x_45:
[----:B------:R-:W-:-:S07]  /*5710*/  MOV R4, R5 ;  /* 0x0000000500047202 */ /* 0x000fce0000000f00 */
.L_x_95:
[----:B-1----:R1:W2:Y:S02]  /*5720*/  SYNCS.PHASECHK.TRANS64.TRYWAIT P0, [R0+URZ+0x33ca8], R5 ;  /* 0x033ca805000075a7 */ /* 0x0022a400080011ff */
[----:B--2---:R-:W-:Y:S05]  /*5730*/  @!P0 NANOSLEEP.SYNCS 0x989680 ;  /* 0x009896800000895d */ /* 0x004fea0003900000 */
[----:B------:R-:W2:Y:S02]  /*5740*/  @!P0 SYNCS.PHASECHK.TRANS64 P0, [R0+URZ+0x33ca8], R5 ;  /* 0x033ca805000085a7 */ /* 0x000ea400080010ff */
[----:B--2---:R-:W-:Y:S05]  /*5750*/  @!P0 BRA `(.L_x_95) ;  /* 0xfffffffc00f08947 */ /* 0x004fea000383ffff */
[----:B------:R-:W-:Y:S05]  /*5760*/  BRA `(.L_x_96) ;  /* 0xffffffec003c7947 */ /* 0x000fea000383ffff */
        .weak           $__internal_0_$__cuda_sm10x_tcgen05_guardrail_trap_col_being_dealloced_not_returned_by_alloc
        .type           $__internal_0_$__cuda_sm10x_tcgen05_guardrail_trap_col_being_dealloced_not_returned_by_alloc,@function
        .size           $__internal_0_$__cuda_sm10x_tcgen05_guardrail_trap_col_being_dealloced_not_returned_by_alloc,($__internal_1_$__cuda_sm10x_tcgen05_guardrail_trap_phase_invalid_during_alloc - $__internal_0_$__cuda_sm10x_tcgen05_guardrail_trap_col_being_dealloced_not_returned_by_alloc)
$__internal_0_$__cuda_sm10x_tcgen05_guardrail_trap_col_being_dealloced_not_returned_by_alloc:
[----:B------:R-:W-:Y:S05]  /*5770*/  BPT.TRAP 0x1 ;  /* 0x000000040000795c */ /* 0x000fea0000300000 */
[----:B------:R-:W-:-:S04]  /*5780*/  HFMA2 R3, -RZ, RZ, 0, 0 ;  /* 0x00000000ff037431 */ /* 0x000fc800000001ff */
[----:B------:R-:W-:Y:S05]  /*5790*/  RET.REL.NODEC R2 `(_ZN9deep_gemm24sm100_fp8_gemm_1d1d_implILN4cute4UMMA5MajorE0ELS3_0ELj0ELj7168ELj2048ELj128ELj64ELj128ELj64ELj128ELj128ELj128ELj7ELj128ELj128ELj1ELb0ELj112ELNS_8GemmTypeE1ELb0EN7cutlass10bfloat16_tENS_16EpilogueIdentityEEEvPijjj14CUtensorMap_stS9_S9_S9_S9_) ;  /* 0xffffffa802187950 */ /* 0x000fea0003c3ffff */
        .weak           $__internal_1_$__cuda_sm10x_tcgen05_guardrail_trap_phase_invalid_during_alloc
        .type           $__internal_1_$__cuda_sm10x_tcgen05_guardrail_trap_phase_invalid_during_alloc,@function
        .size           $__internal_1_$__cuda_sm10x_tcgen05_guardrail_trap_phase_invalid_during_alloc,($__internal_2_$__cuda_sm10x_tcgen05_guardrail_trap_unallocated_columns_being_dealloced - $__internal_1_$__cuda_sm10x_tcgen05_guardrail_trap_phase_invalid_during_alloc)
$__internal_1_$__cuda_sm10x_tcgen05_guardrail_trap_phase_invalid_during_alloc:
[----:B------:R-:W-:Y:S05]  /*57a0*/  BPT.TRAP 0x1 ;  /* 0x000000040000795c */ /* 0x000fea0000300000 */
[----:B------:R-:W-:-:S04]  /*57b0*/  MOV R3, 0x0 ;  /* 0x0000000000037802 */ /* 0x000fc80000000f00 */
[----:B------:R-:W-:Y:S05]  /*57c0*/  RET.REL.NODEC R2 `(_ZN9deep_gemm24sm100_fp8_gemm_1d1d_implILN4cute4UMMA5MajorE0ELS3_0ELj0ELj7168ELj2048ELj128ELj64ELj128ELj64ELj128ELj128ELj128ELj7ELj128ELj128ELj1ELb0ELj112ELNS_8GemmTypeE1ELb0EN7cutlass10bfloat16_tENS_16EpilogueIdentityEEEvPijjj14CUtensorMap_stS9_S9_S9_S9_) ;  /* 0xffffffa8020c7950 */ /* 0x000fea0003c3ffff */
        .weak           $__internal_2_$__cuda_sm10x_tcgen05_guardrail_trap_unallocated_columns_being_dealloced
        .type           $__internal_2_$__cuda_sm10x_tcgen05_guardrail_trap_unallocated_columns_being_dealloced,@function
        .size           $__internal_2_$__cuda_sm10x_tcgen05_guardrail_trap_unallocated_columns_being_dealloced,($__internal_3_$__cuda_sm20_div_u16 - $__internal_2_$__cuda_sm10x_tcgen05_guardrail_trap_unallocated_columns_being_dealloced)
$__internal_2_$__cuda_sm10x_tcgen05_guardrail_trap_unallocated_columns_being_dealloced:
[----:B------:R-:W-:Y:S05]  /*57d0*/  BPT.TRAP 0x1 ;  /* 0x000000040000795c */ /* 0x000fea0000300000 */
[----:B------:R-:W-:-:S04]  /*57e0*/  HFMA2 R3, -RZ, RZ, 0, 0 ;  /* 0x00000000ff037431 */ /* 0x000fc800000001ff */
[----:B------:R-:W-:Y:S05]  /*57f0*/  RET.REL.NODEC R2 `(_ZN9deep_gemm24sm100_fp8_gemm_1d1d_implILN4cute4UMMA5MajorE0ELS3_0ELj0ELj7168ELj2048ELj128ELj64ELj128ELj64ELj128ELj128ELj128ELj7ELj128ELj128ELj1ELb0ELj112ELNS_8GemmTypeE1ELb0EN7cutlass10bfloat16_tENS_16EpilogueIdentityEEEvPijjj14CUtensorMap_stS9_S9_S9_S9_) ;  /* 0xffffffa802007950 */ /* 0x000fea0003c3ffff */
        .weak           $__internal_3_$__cuda_sm20_div_u16
        .type           $__internal_3_$__cuda_sm20_div_u16,@function
        .size           $__internal_3_$__cuda_sm20_div_u16,(.L_x_101 - $__internal_3_$__cuda_sm20_div_u16)
$__internal_3_$__cuda_sm20_div_u16:
[----:B------:R-:W1:Y:S01]  /*5800*/  I2F.U16 R9, R5 ;  /* 0x0000000500097306 */ /* 0x000e620000101000 */
[----:B------:R-:W-:Y:S02]  /*5810*/  IMAD.MOV.U32 R0, RZ, RZ, 0x4b800000 ;  /* 0x4b800000ff007424 */ /* 0x000fe400078e00ff */
[----:B------:R-:W-:Y:S02]  /*5820*/  HFMA2 R17, -RZ, RZ, 0, 0 ;  /* 0x00000000ff117431 */ /* 0x000fe400000001ff */
[----:B------:R-:W-:-:S03]  /*5830*/  IMAD.MOV.U32 R16, RZ, RZ, R4 ;  /* 0x000000ffff107224 */ /* 0x000fc600078e0004 */
[----:B------:R-:W-:Y:S01]  /*5840*/  I2F.U16.RZ R8, R8 ;  /* 0x0000000800087306 */ /* 0x000fe2000010d000 */
[C---:B-1----:R-:W-:Y:S02]  /*5850*/  FSETP.GEU.AND P1, PT, |R9|.reuse, 1.175494350822287508e-38, PT ;  /* 0x008000000900780b */ /* 0x042fe40003f2e200 */
[----:B------:R-:W-:Y:S02]  /*5860*/  FSETP.GT.AND P2, PT, |R9|, 8.50705917302346158658e+37, PT ;  /* 0x7e8000000900780b */ /* 0x000fe40003f44200 */
[----:B------:R-:W-:Y:S02]  /*5870*/  FSEL R0, R0, 1, !P1 ;  /* 0x3f80000000007808 */ /* 0x000fe40004800000 */
[----:B------:R-:W-:Y:S02]  /*5880*/  ISETP.NE.U32.AND P1, PT, R5, RZ, PT ;  /* 0x000000ff0500720c */ /* 0x000fe40003f25070 */
[----:B------:R-:W-:-:S05]  /*5890*/  FSEL R0, R0, 0.25, !P2 ;  /* 0x3e80000000007808 */ /* 0x000fca0005000000 */
[----:B------:R-:W-:-:S06]  /*58a0*/  FMUL R9, R9, R0 ;  /* 0x0000000009097220 */ /* 0x000fcc0000400000 */
[----:B------:R-:W1:Y:S02]  /*58b0*/  MUFU.RCP R9, R9 ;  /* 0x0000000900097308 */ /* 0x000e640000001000 */
[----:B-1----:R-:W-:-:S04]  /*58c0*/  FMUL R13, R0, R9 ;  /* 0x00000009000d7220 */ /* 0x002fc80000400000 */
[----:B------:R-:W-:-:S04]  /*58d0*/  VIADD R13, R13, 0x2 ;  /* 0x000000020d0d7836 */ /* 0x000fc80000000000 */
[----:B------:R-:W-:-:S04]  /*58e0*/  FMUL.RZ R13, R8, R13 ;  /* 0x0000000d080d7220 */ /* 0x000fc8000040c000 */
[----:B------:R-:W1:Y:S02]  /*58f0*/  F2I.U32.TRUNC.NTZ R0, R13 ;  /* 0x0000000d00007305 */ /* 0x000e64000020f000 */
[----:B-1----:R-:W-:Y:S02]  /*5900*/  LOP3.LUT R0, R0, 0xffff, RZ, 0xc0, !PT ;  /* 0x0000ffff00007812 */ /* 0x002fe400078ec0ff */
[----:B------:R-:W-:Y:S01]  /*5910*/  @!P1 MOV R0, 0xffffffff ;  /* 0xffffffff00009802 */ /* 0x000fe20000000f00 */
[----:B------:R-:W-:Y:S06]  /*5920*/  RET.REL.NODEC R16 `(_ZN9deep_gemm24sm100_fp8_gemm_1d1d_implILN4cute4UMMA5MajorE0ELS3_0ELj0ELj7168ELj2048ELj128ELj64ELj128ELj64ELj128ELj128ELj128ELj7ELj128ELj128ELj1ELb0ELj112ELNS_8GemmTypeE1ELb0EN7cutlass10bfloat16_tENS_16EpilogueIdentityEEEvPijjj14CUtensorMap_stS9_S9_S9_S9_) ;  /* 0xffffffa410b47950 */ /* 0x000fec0003c3ffff */
.L_x_97:
[----:B------:R-:W-:-:S00]  /*5930*/  BRA `(.L_x_97) ;  /* 0xfffffffc00fc7947 */ /* 0x000fc0000383ffff */
[----:B------:R-:W-:-:S00]  /*5940*/  NOP ;  /* 0x0000000000007918 */ /* 0x000fc00000000000 */
        /* <DEDUP_REMOVED lines=11> */
.L_x_101:


//--------------------- .nv.shared._ZN9deep_gemm24sm100_fp8_gemm_1d1d_implILN4cute4UMMA5MajorE0ELS3_0ELj0ELj7168ELj2048ELj128ELj64ELj128ELj64ELj128ELj128ELj128ELj7ELj128ELj128ELj1ELb0ELj112ELNS_8GemmTypeE1ELb0EN7cutlass10bfloat16_tENS_16EpilogueIdentityEEEvPijjj14CUtensorMap_stS9_S9_S9_S9_ --------------------------
	.section	.nv.shared._ZN9deep_gemm24sm100_fp8_gemm_1d1d_implILN4cute4UMMA5MajorE0ELS3_0ELj0ELj7168ELj2048ELj128ELj64ELj128ELj64ELj128ELj128ELj128ELj7ELj128ELj128ELj1ELb0ELj112ELNS_8GemmTypeE1ELb0EN7cutlass10bfloat16_tENS_16EpilogueIdentityEEEvPijjj14CUtensorMap_stS9_S9_S9_S9_,"aw",@nobits
	.sectionflags	@""
	.align	1024
	.zero		1024


//--------------------- .nv.shared.reserved.0     --------------------------
	.section	.nv.shared.reserved.0,"aw",@nobits
	.align	8
	.weak		__nv_reservedSMEM_offset_0_alias
	.size		__nv_reservedSMEM_offset_0_alias, 0, 64
	.other		__nv_reservedSMEM_offset_0_alias,@"STO_CUDA_RESERVED_SHARED STV_DEFAULT"
__nv_reservedSMEM_offset_0_alias:
	.zero		0
.nv.shared.reserved.0:
	.zero		64
	.weak		__nv_reservedSMEM_allocation_phase
	.type		__nv_reservedSMEM_allocation_phase,@object
	.size		__nv_reservedSMEM_allocation_phase,(.L_0 - __nv_reservedSMEM_allocation_phase)
__nv_reservedSMEM_allocation_phase:
	.zero		1
.L_0:
	.zero		7
	.weak		__nv_reservedSMEM_devtool_atexit_pc
	.type		__nv_reservedSMEM_devtool_atexit_pc,@object
	.size		__nv_reservedSMEM_devtool_atexit_pc,(__nv_reservedSMEM_allocation_mask - __nv_reservedSMEM_devtool_atexit_pc)
__nv_reservedSMEM_devtool_atexit_pc:
	.zero		8
	.weak		__nv_reservedSMEM_allocation_mask
	.type		__nv_reservedSMEM_allocation_mask,@object
	.size		__nv_reservedSMEM_allocation_mask,(.L_2 - __nv_reservedSMEM_allocation_mask)
__nv_reservedSMEM_allocation_mask:
	.zero		4
.L_2:


//--------------------- .nv.global                --------------------------
	.section	.nv.global,"aw",@nobits
.nv.global:
	.type		_ZN47_INTERNAL_7d2d5115_9_kernel_cu_06d54606_28927994cute1_E,@object
	.size		_ZN47_INTERNAL_7d2d5115_9_kernel_cu_06d54606_28927994cute1_E,(_ZN47_INTERNAL_7d2d5115_9_kernel_cu_06d54606_28927994cuda3std3__45__cpo6cbeginE - _ZN47_INTERNAL_7d2d5115_9_kernel_cu_06d54606_28927994cute1_E)
_ZN47_INTERNAL_7d2d5115_9_kernel_cu_06d54606_28927994cute1_E:
	.zero		1
	.type		_ZN47_INTERNAL_7d2d5115_9_kernel_cu_06d54606_28927994cuda3std3__45__cpo6cbeginE,@object
	.size		_ZN47_INTERNAL_7d2d5115_9_kernel_cu_06d54606_28927994cuda3std3__45__cpo6cbeginE,(_ZN47_INTERNAL_7d2d5115_9_kernel_cu_06d54606_28927994cuda3std3__48in_placeE - _ZN47_INTERNAL_7d2d5115_9_kernel_cu_06d54606_28927994cuda3std3__45__cpo6cbeginE)
_ZN47_INTERNAL_7d2d5115_9_kernel_cu_06d54606_28927994cuda3std3__45__cpo6cbeginE:
	.zero		1
	.type		_ZN47_INTERNAL_7d2d5115_9_kernel_cu_06d54606_28927994cuda3std3__48in_placeE,@object
	.size		_ZN47_INTERNAL_7d2d5115_9_kernel_cu_06d54606_28927994cuda3std3__48in_placeE,(_ZN47_INTERNAL_7d2d5115_9_kernel_cu_06d54606_28927994cuda3std6ranges3__45__cpo9iter_moveE - _ZN47_INTERNAL_7d2d5115_9_kernel_cu_06d54606_28927994cuda3std3__48in_placeE)
_ZN47_INTERNAL_7d2d5115_9_kernel_cu_06d54606_28927994cuda3std3__48in_placeE:
	.zero		1
	.type		_ZN47_INTERNAL_7d2d5115_9_kernel_cu_06d54606_28927994cuda3std6ranges3__45__cpo9iter_moveE,@object
	.size		_ZN47_INTERNAL_7d2d5115_9_kernel_cu_06d54606_28927994cuda3std6ranges3__45__cpo9iter_moveE,(_ZN47_INTERNAL_7d2d5115_9_kernel_cu_06d54606_28927994cuda3std3__45__cpo5beginE - _ZN47_INTERNAL_7d2d5115_9_kernel_cu_06d54606_28927994cuda3std6ranges3__45__cpo9iter_moveE)
_ZN47_INTERNAL_7d2d5115_9_kernel_cu_06d54606_28927994cuda3std6ranges3__45__cpo9iter_moveE:
	.zero		1
	.type		_ZN47_INTERNAL_7d2d5115_9_kernel_cu_06d54606_28927994cuda3std3__45__cpo5beginE,@object
	.size		_ZN47_INTERNAL_7d2d5115_9_kernel_cu_06d54606_28927994cuda3std3__45__cpo5beginE,(_ZN47_INTERNAL_7d2d5115_9_kernel_cu_06d54606_28927994cuda3std3__449_GLOBAL__N__7d2d5115_9_kernel_cu_06d54606_28927996ignoreE - _ZN47_INTERNAL_7d2d5115_9_kernel_cu_06d54606_28927994cuda3std3__45__cpo5beginE)
_ZN47_INTERNAL_7d2d5115_9_kernel_cu_06d54606_28927994cuda3std3__45__cpo5beginE:
	.zero		1
	.type		_ZN47_INTERNAL_7d2d5115_9_kernel_cu_06d54606_28927994cuda3std3__449_GLOBAL__N__7d2d5115_9_kernel_cu_06d54606_28927996ignoreE,@object
	.size		_ZN47_INTERNAL_7d2d5115_9_kernel_cu_06d54606_28927994cuda3std3__449_GLOBAL__N__7d2d5115_9_kernel_cu_06d54606_28927996ignoreE,(_ZN47_INTERNAL_7d2d5115_9_kernel_cu_06d54606_28927994cute7productE - _ZN47_INTERNAL_7d2d5115_9_kernel_cu_06d54606_28927994cuda3std3__449_GLOBAL__N__7d2d5115_9_kernel_cu_06d54606_28927996ignoreE)
_ZN47_INTERNAL_7d2d5115_9_kernel_cu_06d54606_28927994cuda3std3__449_GLOBAL__N__7d2d5115_9_kernel_cu_06d54606_28927996ignoreE:
	.zero		1
	.type		_ZN47_INTERNAL_7d2d5115_9_kernel_cu_06d54606_28927994cute7productE,@object
	.size		_ZN47_INTERNAL_7d2d5115_9_kernel_cu_06d54606_28927994cute7productE,(_ZN47_INTERNAL_7d2d5115_9_kernel_cu_06d54606_28927994cuda3std3__45__cpo3endE - _ZN47_INTERNAL_7d2d5115_9_kernel_cu_06d54606_28927994cute7productE)
_ZN47_INTERNAL_7d2d5115_9_kernel_cu_06d54606_28927994cute7productE:
	.zero		1
	.type		_ZN47_INTERNAL_7d2d5115_9_kernel_cu_06d54606_28927994cuda3std3__45__cpo3endE,@object
	.size		_ZN47_INTERNAL_7d2d5115_9_kernel_cu_06d54606_28927994cuda3std3__45__cpo3endE,(_ZN47_INTERNAL_7d2d5115_9_kernel_cu_06d54606_28927994cuda3std3__419piecewise_constructE - _ZN47_INTERNAL_7d2d5115_9_kernel_cu_06d54606_28927994cuda3std3__45__cpo3endE)
_ZN47_INTERNAL_7d2d5115_9_kernel_cu_06d54606_28927994cuda3std3__45__cpo3endE:
	.zero		1
	.type		_ZN47_INTERNAL_7d2d5115_9_kernel_cu_06d54606_28927994cuda3std3__419piecewise_constructE,@object
	.size		_ZN47_INTERNAL_7d2d5115_9_kernel_cu_06d54606_28927994cuda3std3__419piecewise_constructE,(_ZN47_INTERNAL_7d2d5115_9_kernel_cu_06d54606_28927994cuda3std3__45__cpo4cendE - _ZN47_INTERNAL_7d2d5115_9_kernel_cu_06d54606_28927994cuda3std3__419piecewise_constructE)
_ZN47_INTERNAL_7d2d5115_9_kernel_cu_06d54606_28927994cuda3std3__419piecewise_constructE:
	.zero		1
	.type		_ZN47_INTERNAL_7d2d5115_9_kernel_cu_06d54606_28927994cuda3std3__45__cpo4cendE,@object
	.size		_ZN47_INTERNAL_7d2d5115_9_kernel_cu_06d54606_28927994cuda3std3__45__cpo4cendE,(_ZN47_INTERNAL_7d2d5115_9_kernel_cu_06d54606_28927994cuda3std6ranges3__45__cpo4swapE - _ZN47_INTERNAL_7d2d5115_9_kernel_cu_06d54606_28927994cuda3std3__45__cpo4cendE)
_ZN47_INTERNAL_7d2d5115_9_kernel_cu_06d54606_28927994cuda3std3__45__cpo4cendE:
	.zero		1
	.type		_ZN47_INTERNAL_7d2d5115_9_kernel_cu_06d54606_28927994cuda3std6ranges3__45__cpo4swapE,@object
	.size		_ZN47_INTERNAL_7d2d5115_9_kernel_cu_06d54606_28927994cuda3std6ranges3__45__cpo4swapE,(.L_10 - _ZN47_INTERNAL_7d2d5115_9_kernel_cu_06d54606_28927994cuda3std6ranges3__45__cpo4swapE)
_ZN47_INTERNAL_7d2d5115_9_kernel_cu_06d54606_28927994cuda3std6ranges3__45__cpo4swapE:
	.zero		1
.L_10:


//--------------------- .nv.constant0._ZN9deep_gemm24sm100_fp8_gemm_1d1d_implILN4cute4UMMA5MajorE0ELS3_0ELj0ELj7168ELj2048ELj128ELj64ELj128ELj64ELj128ELj128ELj128ELj7ELj128ELj128ELj1ELb0ELj112ELNS_8GemmTypeE1ELb0EN7cutlass10bfloat16_tENS_16EpilogueIdentityEEEvPijjj14CUtensorMap_stS9_S9_S9_S9_ --------------------------
	.section	.nv.constant0._ZN9deep_gemm24sm100_fp8_gemm_1d1d_implILN4cute4UMMA5MajorE0ELS3_0ELj0ELj7168ELj2048ELj128ELj64ELj128ELj64ELj128ELj128ELj128ELj7ELj128ELj128ELj1ELb0ELj112ELNS_8GemmTypeE1ELb0EN7cutlass10bfloat16_tENS_16EpilogueIdentityEEEvPijjj14CUtensorMap_stS9_S9_S9_S9_,"a",@progbits
	.sectionflags	@""
	.align	4
.nv.constant0._ZN9deep_gemm24sm100_fp8_gemm_1d1d_implILN4cute4UMMA5MajorE0ELS3_0ELj0ELj7168ELj2048ELj128ELj64ELj128ELj64ELj128ELj128ELj128ELj7ELj128ELj128ELj1ELb0ELj112ELNS_8GemmTypeE1ELb0EN7cutlass10bfloat16_tENS_16EpilogueIdentityEEEvPijjj14CUtensorMap_stS9_S9_S9_S9_:
	.zero		1600


//--------------------- SYMBOLS --------------------------

	.type		.nv.reservedSmem.offset0,@object
	.size		.nv.reservedSmem.offset0,0x4
	.type		.nv.reservedSmem.cap,@object
	.size		.nv.reservedSmem.cap,0x4
